	.target	sm_100a

	.elftype	@"ET_EXEC"


//--------------------- .note.nv.tkinfo           --------------------------
	.section	.note.nv.tkinfo,"",@"SHT_NOTE"
	.sectionflags	@"SHF_NOTE_NV_TKINFO"
	.tkinfo
        /*0018*/ 	.word	0x00000002
        /*0030*/ 	.string	""
        /*0030*/ 	.string	"ptxas"
        /*0030*/ 	.string	"Cuda compilation tools, release 13.0, V13.0.88"
        /*0030*/ 	.string	"Build cuda_13.0.r13.0/compiler.36424714_0"
        /*0030*/ 	.string	"-arch sm_100a -m 64 "



//--------------------- .note.nv.cuinfo           --------------------------
	.section	.note.nv.cuinfo,"",@"SHT_NOTE"
	.sectionflags	@"SHF_NOTE_NV_CUINFO"
        /*0018*/ 	.short	0x0002
        /*001a*/ 	.short	0x0064
        /*001c*/ 	.short	0x0082
	.zero		2


//--------------------- .nv.info                  --------------------------
	.section	.nv.info,"",@"SHT_CUDA_INFO"
	.align	4


	//----- nvinfo : EIATTR_REGCOUNT
	.align		4
        /*0000*/ 	.byte	0x04, 0x2f
        /*0002*/ 	.short	(.L_19 - .L_18)
	.align		4
.L_18:
        /*0004*/ 	.word	index@(_ZN7cutlass13device_kernelINS_4gemm6kernel13GemmUniversalIN4cute5tupleIJiiiiEEENS1_10collective13CollectiveMmaINS1_35MainloopSm100TmaUmmaWarpSpecializedILi12ELi2ELi4ENS5_IJNS4_1CILi1EEENSA_ILi2EEESB_EEEEENS5_IJNSA_ILi128EEESF_NSA_ILi32EEEEEENS_10bfloat16_tENS5_IJlSB_lEEESI_SJ_NS4_8TiledMMAINS4_8MMA_AtomIJNS4_20SM100_MMA_F16BF16_SSISI_SI_fLi128ELi128ELNS4_4UMMA5MajorE0ELSO_0ELNSN_7ScaleInE0ELSP_0EEEEEENS4_6LayoutINS5_IJSB_SB_SB_EEENS5_IJNSA_ILi0EEESU_SU_EEEEENS5_IJNS4_10UnderscoreESX_SX_EEEEENS4_23SM90_TMA_LOAD_MULTICASTENS4_14ComposedLayoutINS4_7SwizzleILi2ELi4ELi3EEENS4_18smem_ptr_flag_bitsILi16EEENSS_INS5_IJNSA_ILi8EEESG_EEENS5_IJSG_SB_EEEEEEEvNS4_8identityENS4_13SM90_TMA_LOADES1A_vS1B_EENS_8epilogue10collective18CollectiveEpilogueINS1E_23Sm100TmaWarpSpecializedILi4ELi2ELi32ELb1ELb0EEEJSH_NS5_IJNSS_ISF_SB_EENSS_ISG_SB_EEEEESI_SJ_SI_SJ_NS1E_6fusion15FusionCallbacksIS1I_NS1M_17LinearCombinationISI_fSI_fLNS_15FloatRoundStyleE2EEESH_S1L_JEEENS4_5SM1004TMEM4LOAD26SM100_TMEM_LOAD_32dp32b32xES1C_S1A_NS4_39AutoVectorizingCopyWithAssumedAlignmentILi128EEENS4_14SM90_TMA_STOREES1A_S1X_S1X_EEEvvEEEEvNT_6ParamsE)
        /*0008*/ 	.word	0x00000076


	//----- nvinfo : EIATTR_FRAME_SIZE
	.align		4
.L_19:
        /*000c*/ 	.byte	0x04, 0x11
        /*000e*/ 	.short	(.L_21 - .L_20)
	.align		4
.L_20:
        /*0010*/ 	.word	index@($__internal_2_$__cuda_sm10x_tcgen05_guardrail_trap_unallocated_columns_being_dealloced)
        /*0014*/ 	.word	0x00000000


	//----- nvinfo : EIATTR_FRAME_SIZE
	.align		4
.L_21:
        /*0018*/ 	.byte	0x04, 0x11
        /*001a*/ 	.short	(.L_23 - .L_22)
	.align		4
.L_22:
        /*001c*/ 	.word	index@($__internal_1_$__cuda_sm10x_tcgen05_guardrail_trap_phase_invalid_during_alloc)
        /*0020*/ 	.word	0x00000000


	//----- nvinfo : EIATTR_FRAME_SIZE
	.align		4
.L_23:
        /*0024*/ 	.byte	0x04, 0x11
        /*0026*/ 	.short	(.L_25 - .L_24)
	.align		4
.L_24:
        /*0028*/ 	.word	index@($__internal_0_$__cuda_sm10x_tcgen05_guardrail_trap_col_being_dealloced_not_returned_by_alloc)
        /*002c*/ 	.word	0x00000000


	//----- nvinfo : EIATTR_FRAME_SIZE
	.align		4
.L_25:
        /*0030*/ 	.byte	0x04, 0x11
        /*0032*/ 	.short	(.L_27 - .L_26)
	.align		4
.L_26:
        /*0034*/ 	.word	index@(_ZN7cutlass13device_kernelINS_4gemm6kernel13GemmUniversalIN4cute5tupleIJiiiiEEENS1_10collective13CollectiveMmaINS1_35MainloopSm100TmaUmmaWarpSpecializedILi12ELi2ELi4ENS5_IJNS4_1CILi1EEENSA_ILi2EEESB_EEEEENS5_IJNSA_ILi128EEESF_NSA_ILi32EEEEEENS_10bfloat16_tENS5_IJlSB_lEEESI_SJ_NS4_8TiledMMAINS4_8MMA_AtomIJNS4_20SM100_MMA_F16BF16_SSISI_SI_fLi128ELi128ELNS4_4UMMA5MajorE0ELSO_0ELNSN_7ScaleInE0ELSP_0EEEEEENS4_6LayoutINS5_IJSB_SB_SB_EEENS5_IJNSA_ILi0EEESU_SU_EEEEENS5_IJNS4_10UnderscoreESX_SX_EEEEENS4_23SM90_TMA_LOAD_MULTICASTENS4_14ComposedLayoutINS4_7SwizzleILi2ELi4ELi3EEENS4_18smem_ptr_flag_bitsILi16EEENSS_INS5_IJNSA_ILi8EEESG_EEENS5_IJSG_SB_EEEEEEEvNS4_8identityENS4_13SM90_TMA_LOADES1A_vS1B_EENS_8epilogue10collective18CollectiveEpilogueINS1E_23Sm100TmaWarpSpecializedILi4ELi2ELi32ELb1ELb0EEEJSH_NS5_IJNSS_ISF_SB_EENSS_ISG_SB_EEEEESI_SJ_SI_SJ_NS1E_6fusion15FusionCallbacksIS1I_NS1M_17LinearCombinationISI_fSI_fLNS_15FloatRoundStyleE2EEESH_S1L_JEEENS4_5SM1004TMEM4LOAD26SM100_TMEM_LOAD_32dp32b32xES1C_S1A_NS4_39AutoVectorizingCopyWithAssumedAlignmentILi128EEENS4_14SM90_TMA_STOREES1A_S1X_S1X_EEEvvEEEEvNT_6ParamsE)
        /*0038*/ 	.word	0x00000000


	//----- nvinfo : EIATTR_MIN_STACK_SIZE
	.align		4
.L_27:
        /*003c*/ 	.byte	0x04, 0x12
        /*003e*/ 	.short	(.L_29 - .L_28)
	.align		4
.L_28:
        /*0040*/ 	.word	index@(_ZN7cutlass13device_kernelINS_4gemm6kernel13GemmUniversalIN4cute5tupleIJiiiiEEENS1_10collective13CollectiveMmaINS1_35MainloopSm100TmaUmmaWarpSpecializedILi12ELi2ELi4ENS5_IJNS4_1CILi1EEENSA_ILi2EEESB_EEEEENS5_IJNSA_ILi128EEESF_NSA_ILi32EEEEEENS_10bfloat16_tENS5_IJlSB_lEEESI_SJ_NS4_8TiledMMAINS4_8MMA_AtomIJNS4_20SM100_MMA_F16BF16_SSISI_SI_fLi128ELi128ELNS4_4UMMA5MajorE0ELSO_0ELNSN_7ScaleInE0ELSP_0EEEEEENS4_6LayoutINS5_IJSB_SB_SB_EEENS5_IJNSA_ILi0EEESU_SU_EEEEENS5_IJNS4_10UnderscoreESX_SX_EEEEENS4_23SM90_TMA_LOAD_MULTICASTENS4_14ComposedLayoutINS4_7SwizzleILi2ELi4ELi3EEENS4_18smem_ptr_flag_bitsILi16EEENSS_INS5_IJNSA_ILi8EEESG_EEENS5_IJSG_SB_EEEEEEEvNS4_8identityENS4_13SM90_TMA_LOADES1A_vS1B_EENS_8epilogue10collective18CollectiveEpilogueINS1E_23Sm100TmaWarpSpecializedILi4ELi2ELi32ELb1ELb0EEEJSH_NS5_IJNSS_ISF_SB_EENSS_ISG_SB_EEEEESI_SJ_SI_SJ_NS1E_6fusion15FusionCallbacksIS1I_NS1M_17LinearCombinationISI_fSI_fLNS_15FloatRoundStyleE2EEESH_S1L_JEEENS4_5SM1004TMEM4LOAD26SM100_TMEM_LOAD_32dp32b32xES1C_S1A_NS4_39AutoVectorizingCopyWithAssumedAlignmentILi128EEENS4_14SM90_TMA_STOREES1A_S1X_S1X_EEEvvEEEEvNT_6ParamsE)
        /*0044*/ 	.word	0x00000000
.L_29:


//--------------------- .nv.compat                --------------------------
	.section	.nv.compat,"",@"SHT_CUDA_COMPAT_INFO"
	.align	4
        /*0000*/ 	.byte	0x02, 0x09, 0x01, 0x00, 0x02, 0x02, 0x02, 0x00, 0x02, 0x05, 0x05, 0x00, 0x03, 0x07, 0x01, 0x01
        /*0010*/ 	.byte	0x02, 0x03, 0x01, 0x00, 0x02, 0x06, 0x01, 0x00, 0x04, 0x0b, 0x08, 0x00, 0x09, 0x00, 0x00, 0x00
        /*0020*/ 	.byte	0x00, 0x00, 0x00, 0x00


//--------------------- .nv.info._ZN7cutlass13device_kernelINS_4gemm6kernel13GemmUniversalIN4cute5tupleIJiiiiEEENS1_10collective13CollectiveMmaINS1_35MainloopSm100TmaUmmaWarpSpecializedILi12ELi2ELi4ENS5_IJNS4_1CILi1EEENSA_ILi2EEESB_EEEEENS5_IJNSA_ILi128EEESF_NSA_ILi32EEEEEENS_10bfloat16_tENS5_IJlSB_lEEESI_SJ_NS4_8TiledMMAINS4_8MMA_AtomIJNS4_20SM100_MMA_F16BF16_SSISI_SI_fLi128ELi128ELNS4_4UMMA5MajorE0ELSO_0ELNSN_7ScaleInE0ELSP_0EEEEEENS4_6LayoutINS5_IJSB_SB_SB_EEENS5_IJNSA_ILi0EEESU_SU_EEEEENS5_IJNS4_10UnderscoreESX_SX_EEEEENS4_23SM90_TMA_LOAD_MULTICASTENS4_14ComposedLayoutINS4_7SwizzleILi2ELi4ELi3EEENS4_18smem_ptr_flag_bitsILi16EEENSS_INS5_IJNSA_ILi8EEESG_EEENS5_IJSG_SB_EEEEEEEvNS4_8identityENS4_13SM90_TMA_LOADES1A_vS1B_EENS_8epilogue10collective18CollectiveEpilogueINS1E_23Sm100TmaWarpSpecializedILi4ELi2ELi32ELb1ELb0EEEJSH_NS5_IJNSS_ISF_SB_EENSS_ISG_SB_EEEEESI_SJ_SI_SJ_NS1E_6fusion15FusionCallbacksIS1I_NS1M_17LinearCombinationISI_fSI_fLNS_15FloatRoundStyleE2EEESH_S1L_JEEENS4_5SM1004TMEM4LOAD26SM100_TMEM_LOAD_32dp32b32xES1C_S1A_NS4_39AutoVectorizingCopyWithAssumedAlignmentILi128EEENS4_14SM90_TMA_STOREES1A_S1X_S1X_EEEvvEEEEvNT_6ParamsE --------------------------
	.section	.nv.info._ZN7cutlass13device_kernelINS_4gemm6kernel13GemmUniversalIN4cute5tupleIJiiiiEEENS1_10collective13CollectiveMmaINS1_35MainloopSm100TmaUmmaWarpSpecializedILi12ELi2ELi4ENS5_IJNS4_1CILi1EEENSA_ILi2EEESB_EEEEENS5_IJNSA_ILi128EEESF_NSA_ILi32EEEEEENS_10bfloat16_tENS5_IJlSB_lEEESI_SJ_NS4_8TiledMMAINS4_8MMA_AtomIJNS4_20SM100_MMA_F16BF16_SSISI_SI_fLi128ELi128ELNS4_4UMMA5MajorE0ELSO_0ELNSN_7ScaleInE0ELSP_0EEEEEENS4_6LayoutINS5_IJSB_SB_SB_EEENS5_IJNSA_ILi0EEESU_SU_EEEEENS5_IJNS4_10UnderscoreESX_SX_EEEEENS4_23SM90_TMA_LOAD_MULTICASTENS4_14ComposedLayoutINS4_7SwizzleILi2ELi4ELi3EEENS4_18smem_ptr_flag_bitsILi16EEENSS_INS5_IJNSA_ILi8EEESG_EEENS5_IJSG_SB_EEEEEEEvNS4_8identityENS4_13SM90_TMA_LOADES1A_vS1B_EENS_8epilogue10collective18CollectiveEpilogueINS1E_23Sm100TmaWarpSpecializedILi4ELi2ELi32ELb1ELb0EEEJSH_NS5_IJNSS_ISF_SB_EENSS_ISG_SB_EEEEESI_SJ_SI_SJ_NS1E_6fusion15FusionCallbacksIS1I_NS1M_17LinearCombinationISI_fSI_fLNS_15FloatRoundStyleE2EEESH_S1L_JEEENS4_5SM1004TMEM4LOAD26SM100_TMEM_LOAD_32dp32b32xES1C_S1A_NS4_39AutoVectorizingCopyWithAssumedAlignmentILi128EEENS4_14SM90_TMA_STOREES1A_S1X_S1X_EEEvvEEEEvNT_6ParamsE,"",@"SHT_CUDA_INFO"
	.sectionflags	@""
	.align	4


	//----- nvinfo : EIATTR_CUDA_API_VERSION
	.align		4
        /*0000*/ 	.byte	0x04, 0x37
        /*0002*/ 	.short	(.L_31 - .L_30)
.L_30:
        /*0004*/ 	.word	0x00000082


	//----- nvinfo : EIATTR_KPARAM_INFO
	.align		4
.L_31:
        /*0008*/ 	.byte	0x04, 0x17
        /*000a*/ 	.short	(.L_33 - .L_32)
.L_32:
        /*000c*/ 	.word	0x00000000
        /*0010*/ 	.short	0x0000
        /*0012*/ 	.short	0x0000
        /*0014*/ 	.byte	0x00, 0xf0, 0x01, 0x20


	//----- nvinfo : EIATTR_AT_ENTRY_FRAGMENTS
	.align		4
.L_33:
        /*0018*/ 	.byte	0x04, 0x4f
        /*001a*/ 	.short	(.L_35 - .L_34)


	//   ....[0]....
.L_34:
        /*001c*/ 	.word	0x00000006


	//----- nvinfo : EIATTR_RESERVED_SMEM_USED
	.align		4
.L_35:
        /*0020*/ 	.byte	0x01, 0x41
	.zero		2


	//----- nvinfo : EIATTR_SPARSE_MMA_MASK
	.align		4
        /*0024*/ 	.byte	0x03, 0x50
        /*0026*/ 	.short	0x0000


	//----- nvinfo : EIATTR_TCGEN05_1CTA_USED
	.align		4
        /*0028*/ 	.byte	0x01, 0x51
	.zero		2


	//----- nvinfo : EIATTR_MAXREG_COUNT
	.align		4
        /*002c*/ 	.byte	0x03, 0x1b
        /*002e*/ 	.short	0x00ff


	//----- nvinfo : EIATTR_NUM_BARRIERS
	.align		4
        /*0030*/ 	.byte	0x02, 0x4c
        /*0032*/ 	.byte	0x07
	.zero		1


	//----- nvinfo : EIATTR_EXTERNS
	.align		4
        /*0034*/ 	.byte	0x04, 0x0f
        /*0036*/ 	.short	(.L_37 - .L_36)


	//   ....[0]....
	.align		4
.L_36:
        /*0038*/ 	.word	index@(__assertfail)


	//----- nvinfo : EIATTR_MERCURY_ISA_VERSION
	.align		4
.L_37:
        /*003c*/ 	.byte	0x03, 0x5f
        /*003e*/ 	.short	0x0101


	//----- nvinfo : EIATTR_INT_WARP_WIDE_INSTR_OFFSETS
	.align		4
        /*0040*/ 	.byte	0x04, 0x31
        /*0042*/ 	.short	(.L_39 - .L_38)


	//   ....[0]....
.L_38:
        /*0044*/ 	.word	0x00004140


	//   ....[1]....
        /*0048*/ 	.word	0x00004160


	//   ....[2]....
        /*004c*/ 	.word	0x00004190


	//   ....[3]....
        /*0050*/ 	.word	0x00004cd0


	//   ....[4]....
        /*0054*/ 	.word	0x00004d40


	//   ....[5]....
        /*0058*/ 	.word	0x00004e20


	//   ....[6]....
        /*005c*/ 	.word	0x00004ea0


	//   ....[7]....
        /*0060*/ 	.word	0x00004fa0


	//   ....[8]....
        /*0064*/ 	.word	0x00005020


	//   ....[9]....
        /*0068*/ 	.word	0x00005110


	//   ....[10]....
        /*006c*/ 	.word	0x000051c0


	//----- nvinfo : EIATTR_COOP_GROUP_MASK_REGIDS
	.align		4
.L_39:
        /*0070*/ 	.byte	0x04, 0x29
        /*0072*/ 	.short	(.L_41 - .L_40)


	//   ....[0]....
.L_40:
        /*0074*/ 	.word	0xffffffff


	//   ....[1]....
        /*0078*/ 	.word	0xffffffff


	//   ....[2]....
        /*007c*/ 	.word	0xffffffff


	//   ....[3]....
        /*0080*/ 	.word	0xffffffff


	//   ....[4]....
        /*0084*/ 	.word	0xffffffff


	//   ....[5]....
        /*0088*/ 	.word	0xffffffff


	//   ....[6]....
        /*008c*/ 	.word	0xffffffff


	//   ....[7]....
        /*0090*/ 	.word	0xffffffff


	//   ....[8]....
        /*0094*/ 	.word	0xffffffff


	//   ....[9]....
        /*0098*/ 	.word	0xffffffff


	//   ....[10]....
        /*009c*/ 	.word	0xffffffff


	//   ....[11]....
        /*00a0*/ 	.word	0xffffffff


	//   ....[12]....
        /*00a4*/ 	.word	0xffffffff


	//   ....[13]....
        /*00a8*/ 	.word	0xffffffff


	//----- nvinfo : EIATTR_COOP_GROUP_INSTR_OFFSETS
	.align		4
.L_41:
        /*00ac*/ 	.byte	0x04, 0x28
        /*00ae*/ 	.short	(.L_43 - .L_42)


	//   ....[0]....
.L_42:
        /*00b0*/ 	.word	0x00000080


	//   ....[1]....
        /*00b4*/ 	.word	0x000004f0


	//   ....[2]....
        /*00b8*/ 	.word	0x000007d0


	//   ....[3]....
        /*00bc*/ 	.word	0x00000970


	//   ....[4]....
        /*00c0*/ 	.word	0x00000a70


	//   ....[5]....
        /*00c4*/ 	.word	0x00000be0


	//   ....[6]....
        /*00c8*/ 	.word	0x00000d80


	//   ....[7]....
        /*00cc*/ 	.word	0x00000f30


	//   ....[8]....
        /*00d0*/ 	.word	0x00002140


	//   ....[9]....
        /*00d4*/ 	.word	0x00003470


	//   ....[10]....
        /*00d8*/ 	.word	0x00003680


	//   ....[11]....
        /*00dc*/ 	.word	0x000036b0


	//   ....[12]....
        /*00e0*/ 	.word	0x00004020


	//   ....[13]....
        /*00e4*/ 	.word	0x00004250


	//----- nvinfo : EIATTR_VRC_CTA_INIT_COUNT
	.align		4
.L_43:
        /*00e8*/ 	.byte	0x02, 0x4a
        /*00ea*/ 	.byte	0x80
	.zero		1


	//----- nvinfo : EIATTR_SYSCALL_OFFSETS
	.align		4
        /*00ec*/ 	.byte	0x04, 0x46
        /*00ee*/ 	.short	(.L_45 - .L_44)


	//   ....[0]....
.L_44:
        /*00f0*/ 	.word	0x00005e10


	//   ....[1]....
        /*00f4*/ 	.word	0x00005f00


	//   ....[2]....
        /*00f8*/ 	.word	0x000066d0


	//   ....[3]....
        /*00fc*/ 	.word	0x00007350


	//   ....[4]....
        /*0100*/ 	.word	0x00007fb0


	//   ....[5]....
        /*0104*/ 	.word	0x00008c10


	//----- nvinfo : EIATTR_MBARRIER_INSTR_OFFSETS
	.align		4
.L_45:
        /*0108*/ 	.byte	0x04, 0x39
        /*010a*/ 	.short	(.L_47 - .L_46)


	//   ....[0]....
.L_46:
        /*010c*/ 	.word	0x00000630
        /*0110*/ 	.word	0x000000ff
        /*0114*/ 	.word	0x00000000
        /*0118*/ 	.short	0x0100
        /*011a*/ 	.byte	0x04
	.zero		1


	//   ....[1]....
        /*011c*/ 	.word	0x00000640
        /*0120*/ 	.word	0x000000ff
        /*0124*/ 	.word	0x00000060
        /*0128*/ 	.short	0x0100
        /*012a*/ 	.byte	0x04
	.zero		1


	//   ....[2]....
        /*012c*/ 	.word	0x00000650
        /*0130*/ 	.word	0x000000ff
        /*0134*/ 	.word	0x00000008
        /*0138*/ 	.short	0x0100
        /*013a*/ 	.byte	0x04
	.zero		1


	//   ....[3]....
        /*013c*/ 	.word	0x00000660
        /*0140*/ 	.word	0x000000ff
        /*0144*/ 	.word	0x00000068
        /*0148*/ 	.short	0x0100
        /*014a*/ 	.byte	0x04
	.zero		1


	//   ....[4]....
        /*014c*/ 	.word	0x00000670
        /*0150*/ 	.word	0x000000ff
        /*0154*/ 	.word	0x00000010
        /*0158*/ 	.short	0x0100
        /*015a*/ 	.byte	0x04
	.zero		1


	//   ....[5]....
        /*015c*/ 	.word	0x00000680
        /*0160*/ 	.word	0x000000ff
        /*0164*/ 	.word	0x00000070
        /*0168*/ 	.short	0x0100
        /*016a*/ 	.byte	0x04
	.zero		1


	//   ....[6]....
        /*016c*/ 	.word	0x00000690
        /*0170*/ 	.word	0x000000ff
        /*0174*/ 	.word	0x00000018
        /*0178*/ 	.short	0x0100
        /*017a*/ 	.byte	0x04
	.zero		1


	//   ....[7]....
        /*017c*/ 	.word	0x000006a0
        /*0180*/ 	.word	0x000000ff
        /*0184*/ 	.word	0x00000078
        /*0188*/ 	.short	0x0100
        /*018a*/ 	.byte	0x04
	.zero		1


	//   ....[8]....
        /*018c*/ 	.word	0x000006b0
        /*0190*/ 	.word	0x000000ff
        /*0194*/ 	.word	0x00000020
        /*0198*/ 	.short	0x0100
        /*019a*/ 	.byte	0x04
	.zero		1


	//   ....[9]....
        /*019c*/ 	.word	0x000006c0
        /*01a0*/ 	.word	0x000000ff
        /*01a4*/ 	.word	0x00000080
        /*01a8*/ 	.short	0x0100
        /*01aa*/ 	.byte	0x04
	.zero		1


	//   ....[10]....
        /*01ac*/ 	.word	0x000006d0
        /*01b0*/ 	.word	0x000000ff
        /*01b4*/ 	.word	0x00000028
        /*01b8*/ 	.short	0x0100
        /*01ba*/ 	.byte	0x04
	.zero		1


	//   ....[11]....
        /*01bc*/ 	.word	0x000006e0
        /*01c0*/ 	.word	0x000000ff
        /*01c4*/ 	.word	0x00000088
        /*01c8*/ 	.short	0x0100
        /*01ca*/ 	.byte	0x04
	.zero		1


	//   ....[12]....
        /*01cc*/ 	.word	0x000006f0
        /*01d0*/ 	.word	0x000000ff
        /*01d4*/ 	.word	0x00000030
        /*01d8*/ 	.short	0x0100
        /*01da*/ 	.byte	0x04
	.zero		1


	//   ....[13]....
        /*01dc*/ 	.word	0x00000700
        /*01e0*/ 	.word	0x000000ff
        /*01e4*/ 	.word	0x00000090
        /*01e8*/ 	.short	0x0100
        /*01ea*/ 	.byte	0x04
	.zero		1


	//   ....[14]....
        /*01ec*/ 	.word	0x00000710
        /*01f0*/ 	.word	0x000000ff
        /*01f4*/ 	.word	0x00000038
        /*01f8*/ 	.short	0x0100
        /*01fa*/ 	.byte	0x04
	.zero		1


	//   ....[15]....
        /*01fc*/ 	.word	0x00000720
        /*0200*/ 	.word	0x000000ff
        /*0204*/ 	.word	0x00000098
        /*0208*/ 	.short	0x0100
        /*020a*/ 	.byte	0x04
	.zero		1


	//   ....[16]....
        /*020c*/ 	.word	0x00000730
        /*0210*/ 	.word	0x000000ff
        /*0214*/ 	.word	0x00000040
        /*0218*/ 	.short	0x0100
        /*021a*/ 	.byte	0x04
	.zero		1


	//   ....[17]....
        /*021c*/ 	.word	0x00000740
        /*0220*/ 	.word	0x000000ff
        /*0224*/ 	.word	0x000000a0
        /*0228*/ 	.short	0x0100
        /*022a*/ 	.byte	0x04
	.zero		1


	//   ....[18]....
        /*022c*/ 	.word	0x00000750
        /*0230*/ 	.word	0x000000ff
        /*0234*/ 	.word	0x00000048
        /*0238*/ 	.short	0x0100
        /*023a*/ 	.byte	0x04
	.zero		1


	//   ....[19]....
        /*023c*/ 	.word	0x00000760
        /*0240*/ 	.word	0x000000ff
        /*0244*/ 	.word	0x000000a8
        /*0248*/ 	.short	0x0100
        /*024a*/ 	.byte	0x04
	.zero		1


	//   ....[20]....
        /*024c*/ 	.word	0x00000770
        /*0250*/ 	.word	0x000000ff
        /*0254*/ 	.word	0x00000050
        /*0258*/ 	.short	0x0100
        /*025a*/ 	.byte	0x04
	.zero		1


	//   ....[21]....
        /*025c*/ 	.word	0x00000780
        /*0260*/ 	.word	0x000000ff
        /*0264*/ 	.word	0x000000b0
        /*0268*/ 	.short	0x0100
        /*026a*/ 	.byte	0x04
	.zero		1


	//   ....[22]....
        /*026c*/ 	.word	0x00000790
        /*0270*/ 	.word	0x000000ff
        /*0274*/ 	.word	0x00000058
        /*0278*/ 	.short	0x0100
        /*027a*/ 	.byte	0x04
	.zero		1


	//   ....[23]....
        /*027c*/ 	.word	0x000007a0
        /*0280*/ 	.word	0x000000ff
        /*0284*/ 	.word	0x000000b8
        /*0288*/ 	.short	0x0100
        /*028a*/ 	.byte	0x04
	.zero		1


	//   ....[24]....
        /*028c*/ 	.word	0x000008e0
        /*0290*/ 	.word	0x000000ff
        /*0294*/ 	.word	0x000000c0
        /*0298*/ 	.short	0x0100
        /*029a*/ 	.byte	0x04
	.zero		1


	//   ....[25]....
        /*029c*/ 	.word	0x000008f0
        /*02a0*/ 	.word	0x000000ff
        /*02a4*/ 	.word	0x000000e0
        /*02a8*/ 	.short	0x0100
        /*02aa*/ 	.byte	0x04
	.zero		1


	//   ....[26]....
        /*02ac*/ 	.word	0x00000900
        /*02b0*/ 	.word	0x000000ff
        /*02b4*/ 	.word	0x000000c8
        /*02b8*/ 	.short	0x0100
        /*02ba*/ 	.byte	0x04
	.zero		1


	//   ....[27]....
        /*02bc*/ 	.word	0x00000910
        /*02c0*/ 	.word	0x000000ff
        /*02c4*/ 	.word	0x000000e8
        /*02c8*/ 	.short	0x0100
        /*02ca*/ 	.byte	0x04
	.zero		1


	//   ....[28]....
        /*02cc*/ 	.word	0x00000920
        /*02d0*/ 	.word	0x000000ff
        /*02d4*/ 	.word	0x000000d0
        /*02d8*/ 	.short	0x0100
        /*02da*/ 	.byte	0x04
	.zero		1


	//   ....[29]....
        /*02dc*/ 	.word	0x00000930
        /*02e0*/ 	.word	0x000000ff
        /*02e4*/ 	.word	0x000000f0
        /*02e8*/ 	.short	0x0100
        /*02ea*/ 	.byte	0x04
	.zero		1


	//   ....[30]....
        /*02ec*/ 	.word	0x00000940
        /*02f0*/ 	.word	0x000000ff
        /*02f4*/ 	.word	0x000000d8
        /*02f8*/ 	.short	0x0100
        /*02fa*/ 	.byte	0x04
	.zero		1


	//   ....[31]....
        /*02fc*/ 	.word	0x00000950
        /*0300*/ 	.word	0x000000ff
        /*0304*/ 	.word	0x000000f8
        /*0308*/ 	.short	0x0100
        /*030a*/ 	.byte	0x04
	.zero		1


	//   ....[32]....
        /*030c*/ 	.word	0x00000a40
        /*0310*/ 	.word	0x000000ff
        /*0314*/ 	.word	0x00000100
        /*0318*/ 	.short	0x0100
        /*031a*/ 	.byte	0x06
	.zero		1


	//   ....[33]....
        /*031c*/ 	.word	0x00000a50
        /*0320*/ 	.word	0x000000ff
        /*0324*/ 	.word	0x00000108
        /*0328*/ 	.short	0x0100
        /*032a*/ 	.byte	0x06
	.zero		1


	//   ....[34]....
        /*032c*/ 	.word	0x00000b90
        /*0330*/ 	.word	0x000000ff
        /*0334*/ 	.word	0x00000110
        /*0338*/ 	.short	0x0100
        /*033a*/ 	.byte	0x06
	.zero		1


	//   ....[35]....
        /*033c*/ 	.word	0x00000ba0
        /*0340*/ 	.word	0x000000ff
        /*0344*/ 	.word	0x00000120
        /*0348*/ 	.short	0x0100
        /*034a*/ 	.byte	0x06
	.zero		1


	//   ....[36]....
        /*034c*/ 	.word	0x00000bb0
        /*0350*/ 	.word	0x000000ff
        /*0354*/ 	.word	0x00000118
        /*0358*/ 	.short	0x0100
        /*035a*/ 	.byte	0x06
	.zero		1


	//   ....[37]....
        /*035c*/ 	.word	0x00000bc0
        /*0360*/ 	.word	0x000000ff
        /*0364*/ 	.word	0x00000128
        /*0368*/ 	.short	0x0100
        /*036a*/ 	.byte	0x06
	.zero		1


	//   ....[38]....
        /*036c*/ 	.word	0x00000cf0
        /*0370*/ 	.word	0x000000ff
        /*0374*/ 	.word	0x00000130
        /*0378*/ 	.short	0x0100
        /*037a*/ 	.byte	0x04
	.zero		1


	//   ....[39]....
        /*037c*/ 	.word	0x00000d00
        /*0380*/ 	.word	0x000000ff
        /*0384*/ 	.word	0x00000150
        /*0388*/ 	.short	0x0100
        /*038a*/ 	.byte	0x04
	.zero		1


	//   ....[40]....
        /*038c*/ 	.word	0x00000d10
        /*0390*/ 	.word	0x000000ff
        /*0394*/ 	.word	0x00000138
        /*0398*/ 	.short	0x0100
        /*039a*/ 	.byte	0x04
	.zero		1


	//   ....[41]....
        /*039c*/ 	.word	0x00000d20
        /*03a0*/ 	.word	0x000000ff
        /*03a4*/ 	.word	0x00000158
        /*03a8*/ 	.short	0x0100
        /*03aa*/ 	.byte	0x04
	.zero		1


	//   ....[42]....
        /*03ac*/ 	.word	0x00000d30
        /*03b0*/ 	.word	0x000000ff
        /*03b4*/ 	.word	0x00000140
        /*03b8*/ 	.short	0x0100
        /*03ba*/ 	.byte	0x04
	.zero		1


	//   ....[43]....
        /*03bc*/ 	.word	0x00000d40
        /*03c0*/ 	.word	0x000000ff
        /*03c4*/ 	.word	0x00000160
        /*03c8*/ 	.short	0x0100
        /*03ca*/ 	.byte	0x04
	.zero		1


	//   ....[44]....
        /*03cc*/ 	.word	0x00000d50
        /*03d0*/ 	.word	0x000000ff
        /*03d4*/ 	.word	0x00000148
        /*03d8*/ 	.short	0x0100
        /*03da*/ 	.byte	0x04
	.zero		1


	//   ....[45]....
        /*03dc*/ 	.word	0x00000d60
        /*03e0*/ 	.word	0x000000ff
        /*03e4*/ 	.word	0x00000168
        /*03e8*/ 	.short	0x0100
        /*03ea*/ 	.byte	0x04
	.zero		1


	//   ....[46]....
        /*03ec*/ 	.word	0x00000e50
        /*03f0*/ 	.word	0x000000ff
        /*03f4*/ 	.word	0x00000170
        /*03f8*/ 	.short	0x0100
        /*03fa*/ 	.byte	0x04
	.zero		1


	//   ....[47]....
        /*03fc*/ 	.word	0x00000e60
        /*0400*/ 	.word	0x000000ff
        /*0404*/ 	.word	0x00000180
        /*0408*/ 	.short	0x0100
        /*040a*/ 	.byte	0x04
	.zero		1


	//   ....[48]....
        /*040c*/ 	.word	0x00000e70
        /*0410*/ 	.word	0x000000ff
        /*0414*/ 	.word	0x00000178
        /*0418*/ 	.short	0x0100
        /*041a*/ 	.byte	0x04
	.zero		1


	//   ....[49]....
        /*041c*/ 	.word	0x00000e80
        /*0420*/ 	.word	0x000000ff
        /*0424*/ 	.word	0x00000188
        /*0428*/ 	.short	0x0100
        /*042a*/ 	.byte	0x04
	.zero		1


	//   ....[50]....
        /*042c*/ 	.word	0x000019c0
        /*0430*/ 	.word	0x00000003
        /*0434*/ 	.word	0x00000180
        /*0438*/ 	.short	0x010a
        /*043a*/ 	.byte	0xff
	.zero		1


	//   ....[51]....
        /*043c*/ 	.word	0x000019f0
        /*0440*/ 	.word	0x00000003
        /*0444*/ 	.word	0x00000170
        /*0448*/ 	.short	0x0101
        /*044a*/ 	.byte	0xff
	.zero		1


	//   ....[52]....
        /*044c*/ 	.word	0x00001ac0
        /*0450*/ 	.word	0x000000ff
        /*0454*/ 	.word	0x00000060
        /*0458*/ 	.short	0x010a
        /*045a*/ 	.byte	0x04
	.zero		1


	//   ....[53]....
        /*045c*/ 	.word	0x00001b40
        /*0460*/ 	.word	0x000000ff
        /*0464*/ 	.word	0x00000060
        /*0468*/ 	.short	0x010a
        /*046a*/ 	.byte	0x21
	.zero		1


	//   ....[54]....
        /*046c*/ 	.word	0x00001ce0
        /*0470*/ 	.word	0x000000ff
        /*0474*/ 	.word	0x00000060
        /*0478*/ 	.short	0x010a
        /*047a*/ 	.byte	0x08
	.zero		1


	//   ....[55]....
        /*047c*/ 	.word	0x00001df0
        /*0480*/ 	.word	0x000000ff
        /*0484*/ 	.word	0x00000108
        /*0488*/ 	.short	0x0101
        /*048a*/ 	.byte	0x06
	.zero		1


	//   ....[56]....
        /*048c*/ 	.word	0x00001e10
        /*0490*/ 	.word	0x000000ff
        /*0494*/ 	.word	0x00000060
        /*0498*/ 	.short	0x010a
        /*049a*/ 	.byte	0x04
	.zero		1


	//   ....[57]....
        /*049c*/ 	.word	0x00001e90
        /*04a0*/ 	.word	0x000000ff
        /*04a4*/ 	.word	0x00000060
        /*04a8*/ 	.short	0x010a
        /*04aa*/ 	.byte	0x11
	.zero		1


	//   ....[58]....
        /*04ac*/ 	.word	0x00002030
        /*04b0*/ 	.word	0x000000ff
        /*04b4*/ 	.word	0x00000060
        /*04b8*/ 	.short	0x010a
        /*04ba*/ 	.byte	0x07
	.zero		1


	//   ....[59]....
        /*04bc*/ 	.word	0x00002170
        /*04c0*/ 	.word	0x00000003
        /*04c4*/ 	.word	0x00000110
        /*04c8*/ 	.short	0x010a
        /*04ca*/ 	.byte	0xff
	.zero		1


	//   ....[60]....
        /*04cc*/ 	.word	0x000022c0
        /*04d0*/ 	.word	0x00000000
        /*04d4*/ 	.word	0x00000000
        /*04d8*/ 	.short	0x0101
        /*04da*/ 	.byte	0xff
	.zero		1


	//   ....[61]....
        /*04dc*/ 	.word	0x00002870
        /*04e0*/ 	.word	0x000000ff
        /*04e4*/ 	.word	0x00000000
        /*04e8*/ 	.short	0x010a
        /*04ea*/ 	.byte	0x04
	.zero		1


	//   ....[62]....
        /*04ec*/ 	.word	0x00002900
        /*04f0*/ 	.word	0x000000ff
        /*04f4*/ 	.word	0x00000000
        /*04f8*/ 	.short	0x010a
        /*04fa*/ 	.byte	0x05
	.zero		1


	//   ....[63]....
        /*04fc*/ 	.word	0x00002990
        /*0500*/ 	.word	0x000000ff
        /*0504*/ 	.word	0x00000000
        /*0508*/ 	.short	0x010a
        /*050a*/ 	.byte	0x05
	.zero		1


	//   ....[64]....
        /*050c*/ 	.word	0x00002a20
        /*0510*/ 	.word	0x000000ff
        /*0514*/ 	.word	0x00000000
        /*0518*/ 	.short	0x010a
        /*051a*/ 	.byte	0x05
	.zero		1


	//   ....[65]....
        /*051c*/ 	.word	0x00002ab0
        /*0520*/ 	.word	0x000000ff
        /*0524*/ 	.word	0x00000000
        /*0528*/ 	.short	0x010a
        /*052a*/ 	.byte	0x05
	.zero		1


	//   ....[66]....
        /*052c*/ 	.word	0x00002b40
        /*0530*/ 	.word	0x000000ff
        /*0534*/ 	.word	0x00000000
        /*0538*/ 	.short	0x010a
        /*053a*/ 	.byte	0x05
	.zero		1


	//   ....[67]....
        /*053c*/ 	.word	0x00002bd0
        /*0540*/ 	.word	0x000000ff
        /*0544*/ 	.word	0x00000000
        /*0548*/ 	.short	0x010a
        /*054a*/ 	.byte	0x05
	.zero		1


	//   ....[68]....
        /*054c*/ 	.word	0x00002c60
        /*0550*/ 	.word	0x000000ff
        /*0554*/ 	.word	0x00000000
        /*0558*/ 	.short	0x010a
        /*055a*/ 	.byte	0x05
	.zero		1


	//   ....[69]....
        /*055c*/ 	.word	0x00002cf0
        /*0560*/ 	.word	0x000000ff
        /*0564*/ 	.word	0x00000000
        /*0568*/ 	.short	0x010a
        /*056a*/ 	.byte	0x05
	.zero		1


	//   ....[70]....
        /*056c*/ 	.word	0x00002d80
        /*0570*/ 	.word	0x000000ff
        /*0574*/ 	.word	0x00000000
        /*0578*/ 	.short	0x010a
        /*057a*/ 	.byte	0x05
	.zero		1


	//   ....[71]....
        /*057c*/ 	.word	0x00002e10
        /*0580*/ 	.word	0x000000ff
        /*0584*/ 	.word	0x00000000
        /*0588*/ 	.short	0x010a
        /*058a*/ 	.byte	0x05
	.zero		1


	//   ....[72]....
        /*058c*/ 	.word	0x00002eb0
        /*0590*/ 	.word	0x00000000
        /*0594*/ 	.word	0x00000000
        /*0598*/ 	.short	0x010a
        /*059a*/ 	.byte	0xff
	.zero		1


	//   ....[73]....
        /*059c*/ 	.word	0x00002fd0
        /*05a0*/ 	.word	0x00000002
        /*05a4*/ 	.word	0x00000170
        /*05a8*/ 	.short	0x010a
        /*05aa*/ 	.byte	0xff
	.zero		1


	//   ....[74]....
        /*05ac*/ 	.word	0x00003030
        /*05b0*/ 	.word	0x00000004
        /*05b4*/ 	.word	0x00000000
        /*05b8*/ 	.short	0x0101
        /*05ba*/ 	.byte	0xff
	.zero		1


	//   ....[75]....
        /*05bc*/ 	.word	0x00003050
        /*05c0*/ 	.word	0x000000ff
        /*05c4*/ 	.word	0x00000120
        /*05c8*/ 	.short	0x010a
        /*05ca*/ 	.byte	0x04
	.zero		1


	//   ....[76]....
        /*05cc*/ 	.word	0x00003170
        /*05d0*/ 	.word	0x00000002
        /*05d4*/ 	.word	0x00000110
        /*05d8*/ 	.short	0x010a
        /*05da*/ 	.byte	0xff
	.zero		1


	//   ....[77]....
        /*05dc*/ 	.word	0x00003280
        /*05e0*/ 	.word	0x00000002
        /*05e4*/ 	.word	0x00000000
        /*05e8*/ 	.short	0x0101
        /*05ea*/ 	.byte	0xff
	.zero		1


	//   ....[78]....
        /*05ec*/ 	.word	0x00003310
        /*05f0*/ 	.word	0x000000ff
        /*05f4*/ 	.word	0x00000120
        /*05f8*/ 	.short	0x0106
        /*05fa*/ 	.byte	0x04
	.zero		1


	//   ....[79]....
        /*05fc*/ 	.word	0x00003330
        /*0600*/ 	.word	0x000000ff
        /*0604*/ 	.word	0x00000120
        /*0608*/ 	.short	0x010a
        /*060a*/ 	.byte	0x04
	.zero		1


	//   ....[80]....
        /*060c*/ 	.word	0x000033c0
        /*0610*/ 	.word	0x000000ff
        /*0614*/ 	.word	0x00000120
        /*0618*/ 	.short	0x0106
        /*061a*/ 	.byte	0x07
	.zero		1


	//   ....[81]....
        /*061c*/ 	.word	0x00003400
        /*0620*/ 	.word	0x00000000
        /*0624*/ 	.word	0x00000120
        /*0628*/ 	.short	0x010a
        /*062a*/ 	.byte	0xff
	.zero		1


	//   ....[82]....
        /*062c*/ 	.word	0x00003910
        /*0630*/ 	.word	0x00000000
        /*0634*/ 	.word	0x00000110
        /*0638*/ 	.short	0x010a
        /*063a*/ 	.byte	0xff
	.zero		1


	//   ....[83]....
        /*063c*/ 	.word	0x00003a20
        /*0640*/ 	.word	0x00000003
        /*0644*/ 	.word	0x00000000
        /*0648*/ 	.short	0x0101
        /*064a*/ 	.byte	0xff
	.zero		1


	//   ....[84]....
        /*064c*/ 	.word	0x00003a30
        /*0650*/ 	.word	0x000000ff
        /*0654*/ 	.word	0x00000000
        /*0658*/ 	.short	0x010a
        /*065a*/ 	.byte	0x04
	.zero		1


	//   ....[85]....
        /*065c*/ 	.word	0x00003a50
        /*0660*/ 	.word	0x000000ff
        /*0664*/ 	.word	0x00000150
        /*0668*/ 	.short	0x010a
        /*066a*/ 	.byte	0x16
	.zero		1


	//   ....[86]....
        /*066c*/ 	.word	0x00003b20
        /*0670*/ 	.word	0x000000ff
        /*0674*/ 	.word	0x00000000
        /*0678*/ 	.short	0x010a
        /*067a*/ 	.byte	0x05
	.zero		1


	//   ....[87]....
        /*067c*/ 	.word	0x00003c60
        /*0680*/ 	.word	0x000000ff
        /*0684*/ 	.word	0x00000000
        /*0688*/ 	.short	0x010a
        /*068a*/ 	.byte	0x04
	.zero		1


	//   ....[88]....
        /*068c*/ 	.word	0x00003e50
        /*0690*/ 	.word	0x000000ff
        /*0694*/ 	.word	0x00000000
        /*0698*/ 	.short	0x010a
        /*069a*/ 	.byte	0x04
	.zero		1


	//   ....[89]....
        /*069c*/ 	.word	0x00003ee0
        /*06a0*/ 	.word	0x000000ff
        /*06a4*/ 	.word	0x00000000
        /*06a8*/ 	.short	0x010a
        /*06aa*/ 	.byte	0x05
	.zero		1


	//   ....[90]....
        /*06ac*/ 	.word	0x00003f70
        /*06b0*/ 	.word	0x000000ff
        /*06b4*/ 	.word	0x00000000
        /*06b8*/ 	.short	0x010a
        /*06ba*/ 	.byte	0x05
	.zero		1


	//   ....[91]....
        /*06bc*/ 	.word	0x00004000
        /*06c0*/ 	.word	0x000000ff
        /*06c4*/ 	.word	0x00000000
        /*06c8*/ 	.short	0x010a
        /*06ca*/ 	.byte	0x04
	.zero		1


	//   ....[92]....
        /*06cc*/ 	.word	0x000044d0
        /*06d0*/ 	.word	0x0000000c
        /*06d4*/ 	.word	0x00000110
        /*06d8*/ 	.short	0x010a
        /*06da*/ 	.byte	0xff
	.zero		1


	//   ....[93]....
        /*06dc*/ 	.word	0x00004640
        /*06e0*/ 	.word	0x00000000
        /*06e4*/ 	.word	0x00000000
        /*06e8*/ 	.short	0x0101
        /*06ea*/ 	.byte	0xff
	.zero		1


	//   ....[94]....
        /*06ec*/ 	.word	0x00004ad0
        /*06f0*/ 	.word	0x000000ff
        /*06f4*/ 	.word	0x00000108
        /*06f8*/ 	.short	0x010a
        /*06fa*/ 	.byte	0x15
	.zero		1


	//   ....[95]....
        /*06fc*/ 	.word	0x00004c50
        /*0700*/ 	.word	0x000000ff
        /*0704*/ 	.word	0x000000e0
        /*0708*/ 	.short	0x010a
        /*070a*/ 	.byte	0x15
	.zero		1


	//   ....[96]....
        /*070c*/ 	.word	0x00004dd0
        /*0710*/ 	.word	0x000000ff
        /*0714*/ 	.word	0x000000c0
        /*0718*/ 	.short	0x010b
        /*071a*/ 	.byte	0x15
	.zero		1


	//   ....[97]....
        /*071c*/ 	.word	0x00004de0
        /*0720*/ 	.word	0x000000ff
        /*0724*/ 	.word	0x00000000
        /*0728*/ 	.short	0x0101
        /*072a*/ 	.byte	0x06
	.zero		1


	//   ....[98]....
        /*072c*/ 	.word	0x00004df0
        /*0730*/ 	.word	0x000000ff
        /*0734*/ 	.word	0x000000e8
        /*0738*/ 	.short	0x010a
        /*073a*/ 	.byte	0x15
	.zero		1


	//   ....[99]....
        /*073c*/ 	.word	0x00004f50
        /*0740*/ 	.word	0x000000ff
        /*0744*/ 	.word	0x000000c8
        /*0748*/ 	.short	0x010b
        /*074a*/ 	.byte	0x15
	.zero		1


	//   ....[100]....
        /*074c*/ 	.word	0x00004f60
        /*0750*/ 	.word	0x000000ff
        /*0754*/ 	.word	0x00000000
        /*0758*/ 	.short	0x0101
        /*075a*/ 	.byte	0x06
	.zero		1


	//   ....[101]....
        /*075c*/ 	.word	0x00004f70
        /*0760*/ 	.word	0x000000ff
        /*0764*/ 	.word	0x000000f0
        /*0768*/ 	.short	0x010a
        /*076a*/ 	.byte	0x15
	.zero		1


	//   ....[102]....
        /*076c*/ 	.word	0x000050c0
        /*0770*/ 	.word	0x000000ff
        /*0774*/ 	.word	0x000000d0
        /*0778*/ 	.short	0x010b
        /*077a*/ 	.byte	0x15
	.zero		1


	//   ....[103]....
        /*077c*/ 	.word	0x000050d0
        /*0780*/ 	.word	0x000000ff
        /*0784*/ 	.word	0x00000000
        /*0788*/ 	.short	0x0101
        /*078a*/ 	.byte	0x06
	.zero		1


	//   ....[104]....
        /*078c*/ 	.word	0x000050e0
        /*0790*/ 	.word	0x000000ff
        /*0794*/ 	.word	0x000000f8
        /*0798*/ 	.short	0x010a
        /*079a*/ 	.byte	0x15
	.zero		1


	//   ....[105]....
        /*079c*/ 	.word	0x000052d0
        /*07a0*/ 	.word	0x000000ff
        /*07a4*/ 	.word	0x000000d8
        /*07a8*/ 	.short	0x010b
        /*07aa*/ 	.byte	0x15
	.zero		1


	//   ....[106]....
        /*07ac*/ 	.word	0x000052e0
        /*07b0*/ 	.word	0x000000ff
        /*07b4*/ 	.word	0x00000000
        /*07b8*/ 	.short	0x0101
        /*07ba*/ 	.byte	0x25
	.zero		1


	//   ....[107]....
        /*07bc*/ 	.word	0x00005310
        /*07c0*/ 	.word	0x000000ff
        /*07c4*/ 	.word	0x000000e0
        /*07c8*/ 	.short	0x010a
        /*07ca*/ 	.byte	0x15
	.zero		1


	//   ....[108]....
        /*07cc*/ 	.word	0x00005330
        /*07d0*/ 	.word	0x000000ff
        /*07d4*/ 	.word	0x000000e8
        /*07d8*/ 	.short	0x010a
        /*07da*/ 	.byte	0x15
	.zero		1


	//   ....[109]....
        /*07dc*/ 	.word	0x00005350
        /*07e0*/ 	.word	0x000000ff
        /*07e4*/ 	.word	0x000000f0
        /*07e8*/ 	.short	0x010a
        /*07ea*/ 	.byte	0x15
	.zero		1


	//   ....[110]....
        /*07ec*/ 	.word	0x00005390
        /*07f0*/ 	.word	0x00000000
        /*07f4*/ 	.word	0x000000f8
        /*07f8*/ 	.short	0x010a
        /*07fa*/ 	.byte	0xff
	.zero		1


	//   ....[111]....
        /*07fc*/ 	.word	0x000056a0
        /*0800*/ 	.word	0x00000003
        /*0804*/ 	.word	0x00000110
        /*0808*/ 	.short	0x010a
        /*080a*/ 	.byte	0xff
	.zero		1


	//   ....[112]....
        /*080c*/ 	.word	0x00005820
        /*0810*/ 	.word	0x00000000
        /*0814*/ 	.word	0x00000000
        /*0818*/ 	.short	0x0101
        /*081a*/ 	.byte	0xff
	.zero		1


	//   ....[113]....
        /*081c*/ 	.word	0x00006390
        /*0820*/ 	.word	0x000000ff
        /*0824*/ 	.word	0x000000c0
        /*0828*/ 	.short	0x010a
        /*082a*/ 	.byte	0x2c
	.zero		1


	//   ....[114]....
        /*082c*/ 	.word	0x000063d0
        /*0830*/ 	.word	0x00000063
        /*0834*/ 	.word	0x00000130
        /*0838*/ 	.short	0x010a
        /*083a*/ 	.byte	0xff
	.zero		1


	//   ....[115]....
        /*083c*/ 	.word	0x000064c0
        /*0840*/ 	.word	0x000000ff
        /*0844*/ 	.word	0x000000c0
        /*0848*/ 	.short	0x010a
        /*084a*/ 	.byte	0x2c
	.zero		1


	//   ....[116]....
        /*084c*/ 	.word	0x000065b0
        /*0850*/ 	.word	0x00000063
        /*0854*/ 	.word	0x00000130
        /*0858*/ 	.short	0x010a
        /*085a*/ 	.byte	0xff
	.zero		1


	//   ....[117]....
        /*085c*/ 	.word	0x00007080
        /*0860*/ 	.word	0x00000000
        /*0864*/ 	.word	0x00000000
        /*0868*/ 	.short	0x0101
        /*086a*/ 	.byte	0xff
	.zero		1


	//   ....[118]....
        /*086c*/ 	.word	0x00007090
        /*0870*/ 	.word	0x00000003
        /*0874*/ 	.word	0x000000c0
        /*0878*/ 	.short	0x010a
        /*087a*/ 	.byte	0xff
	.zero		1


	//   ....[119]....
        /*087c*/ 	.word	0x00007170
        /*0880*/ 	.word	0x00000003
        /*0884*/ 	.word	0x000000c0
        /*0888*/ 	.short	0x010a
        /*088a*/ 	.byte	0xff
	.zero		1


	//   ....[120]....
        /*088c*/ 	.word	0x00007ce0
        /*0890*/ 	.word	0x0000003d
        /*0894*/ 	.word	0x00000000
        /*0898*/ 	.short	0x0101
        /*089a*/ 	.byte	0xff
	.zero		1


	//   ....[121]....
        /*089c*/ 	.word	0x00007d00
        /*08a0*/ 	.word	0x0000003e
        /*08a4*/ 	.word	0x000000c0
        /*08a8*/ 	.short	0x010a
        /*08aa*/ 	.byte	0xff
	.zero		1


	//   ....[122]....
        /*08ac*/ 	.word	0x00007dd0
        /*08b0*/ 	.word	0x0000003e
        /*08b4*/ 	.word	0x000000c0
        /*08b8*/ 	.short	0x010a
        /*08ba*/ 	.byte	0xff
	.zero		1


	//   ....[123]....
        /*08bc*/ 	.word	0x00008940
        /*08c0*/ 	.word	0x0000003d
        /*08c4*/ 	.word	0x00000000
        /*08c8*/ 	.short	0x0101
        /*08ca*/ 	.byte	0xff
	.zero		1


	//   ....[124]....
        /*08cc*/ 	.word	0x00008960
        /*08d0*/ 	.word	0x0000003e
        /*08d4*/ 	.word	0x000000c0
        /*08d8*/ 	.short	0x010a
        /*08da*/ 	.byte	0xff
	.zero		1


	//   ....[125]....
        /*08dc*/ 	.word	0x00008a30
        /*08e0*/ 	.word	0x0000003e
        /*08e4*/ 	.word	0x000000c0
        /*08e8*/ 	.short	0x010a
        /*08ea*/ 	.byte	0xff
	.zero		1


	//   ....[126]....
        /*08ec*/ 	.word	0x00008d90
        /*08f0*/ 	.word	0x000000ff
        /*08f4*/ 	.word	0x00000000
        /*08f8*/ 	.short	0x0101
        /*08fa*/ 	.byte	0x04
	.zero		1


	//   ....[127]....
        /*08fc*/ 	.word	0x00009600
        /*0900*/ 	.word	0x00000002
        /*0904*/ 	.word	0x00000000
        /*0908*/ 	.short	0x0101
        /*090a*/ 	.byte	0xff
	.zero		1


	//   ....[128]....
        /*090c*/ 	.word	0x00009890
        /*0910*/ 	.word	0x000000ff
        /*0914*/ 	.word	0x00000000
        /*0918*/ 	.short	0x0101
        /*091a*/ 	.byte	0x04
	.zero		1


	//   ....[129]....
        /*091c*/ 	.word	0x000098b0
        /*0920*/ 	.word	0x00000003
        /*0924*/ 	.word	0x00000180
        /*0928*/ 	.short	0x010a
        /*092a*/ 	.byte	0xff
	.zero		1


	//   ....[130]....
        /*092c*/ 	.word	0x00009910
        /*0930*/ 	.word	0x00000000
        /*0934*/ 	.word	0x00000060
        /*0938*/ 	.short	0x010a
        /*093a*/ 	.byte	0xff
	.zero		1


	//   ....[131]....
        /*093c*/ 	.word	0x00009970
        /*0940*/ 	.word	0x00000000
        /*0944*/ 	.word	0x00000060
        /*0948*/ 	.short	0x010a
        /*094a*/ 	.byte	0xff
	.zero		1


	//   ....[132]....
        /*094c*/ 	.word	0x000099c0
        /*0950*/ 	.word	0x00000003
        /*0954*/ 	.word	0x00000110
        /*0958*/ 	.short	0x010a
        /*095a*/ 	.byte	0xff
	.zero		1


	//   ....[133]....
        /*095c*/ 	.word	0x00009a20
        /*0960*/ 	.word	0x00000000
        /*0964*/ 	.word	0x00000000
        /*0968*/ 	.short	0x010a
        /*096a*/ 	.byte	0xff
	.zero		1


	//   ....[134]....
        /*096c*/ 	.word	0x00009a80
        /*0970*/ 	.word	0x00000000
        /*0974*/ 	.word	0x00000000
        /*0978*/ 	.short	0x010a
        /*097a*/ 	.byte	0xff
	.zero		1


	//   ....[135]....
        /*097c*/ 	.word	0x00009ae0
        /*0980*/ 	.word	0x00000000
        /*0984*/ 	.word	0x00000000
        /*0988*/ 	.short	0x010a
        /*098a*/ 	.byte	0xff
	.zero		1


	//   ....[136]....
        /*098c*/ 	.word	0x00009b40
        /*0990*/ 	.word	0x00000000
        /*0994*/ 	.word	0x00000000
        /*0998*/ 	.short	0x010a
        /*099a*/ 	.byte	0xff
	.zero		1


	//   ....[137]....
        /*099c*/ 	.word	0x00009ba0
        /*09a0*/ 	.word	0x00000000
        /*09a4*/ 	.word	0x00000000
        /*09a8*/ 	.short	0x010a
        /*09aa*/ 	.byte	0xff
	.zero		1


	//   ....[138]....
        /*09ac*/ 	.word	0x00009c00
        /*09b0*/ 	.word	0x00000000
        /*09b4*/ 	.word	0x00000000
        /*09b8*/ 	.short	0x010a
        /*09ba*/ 	.byte	0xff
	.zero		1


	//   ....[139]....
        /*09bc*/ 	.word	0x00009c60
        /*09c0*/ 	.word	0x00000000
        /*09c4*/ 	.word	0x00000000
        /*09c8*/ 	.short	0x010a
        /*09ca*/ 	.byte	0xff
	.zero		1


	//   ....[140]....
        /*09cc*/ 	.word	0x00009cc0
        /*09d0*/ 	.word	0x00000000
        /*09d4*/ 	.word	0x00000000
        /*09d8*/ 	.short	0x010a
        /*09da*/ 	.byte	0xff
	.zero		1


	//   ....[141]....
        /*09dc*/ 	.word	0x00009d20
        /*09e0*/ 	.word	0x00000000
        /*09e4*/ 	.word	0x00000000
        /*09e8*/ 	.short	0x010a
        /*09ea*/ 	.byte	0xff
	.zero		1


	//   ....[142]....
        /*09ec*/ 	.word	0x00009d80
        /*09f0*/ 	.word	0x00000000
        /*09f4*/ 	.word	0x00000000
        /*09f8*/ 	.short	0x010a
        /*09fa*/ 	.byte	0xff
	.zero		1


	//   ....[143]....
        /*09fc*/ 	.word	0x00009de0
        /*0a00*/ 	.word	0x00000000
        /*0a04*/ 	.word	0x00000000
        /*0a08*/ 	.short	0x010a
        /*0a0a*/ 	.byte	0xff
	.zero		1


	//   ....[144]....
        /*0a0c*/ 	.word	0x00009e30
        /*0a10*/ 	.word	0x00000002
        /*0a14*/ 	.word	0x00000170
        /*0a18*/ 	.short	0x010a
        /*0a1a*/ 	.byte	0xff
	.zero		1


	//   ....[145]....
        /*0a1c*/ 	.word	0x00009e90
        /*0a20*/ 	.word	0x00000002
        /*0a24*/ 	.word	0x00000120
        /*0a28*/ 	.short	0x010a
        /*0a2a*/ 	.byte	0xff
	.zero		1


	//   ....[146]....
        /*0a2c*/ 	.word	0x00009ee0
        /*0a30*/ 	.word	0x00000002
        /*0a34*/ 	.word	0x00000110
        /*0a38*/ 	.short	0x010a
        /*0a3a*/ 	.byte	0xff
	.zero		1


	//   ....[147]....
        /*0a3c*/ 	.word	0x00009f40
        /*0a40*/ 	.word	0x00000000
        /*0a44*/ 	.word	0x00000120
        /*0a48*/ 	.short	0x010a
        /*0a4a*/ 	.byte	0xff
	.zero		1


	//   ....[148]....
        /*0a4c*/ 	.word	0x00009f90
        /*0a50*/ 	.word	0x00000000
        /*0a54*/ 	.word	0x00000110
        /*0a58*/ 	.short	0x010a
        /*0a5a*/ 	.byte	0xff
	.zero		1


	//   ....[149]....
        /*0a5c*/ 	.word	0x00009ff0
        /*0a60*/ 	.word	0x00000003
        /*0a64*/ 	.word	0x00000150
        /*0a68*/ 	.short	0x010a
        /*0a6a*/ 	.byte	0xff
	.zero		1


	//   ....[150]....
        /*0a6c*/ 	.word	0x0000a050
        /*0a70*/ 	.word	0x00000000
        /*0a74*/ 	.word	0x00000000
        /*0a78*/ 	.short	0x010a
        /*0a7a*/ 	.byte	0xff
	.zero		1


	//   ....[151]....
        /*0a7c*/ 	.word	0x0000a0b0
        /*0a80*/ 	.word	0x00000000
        /*0a84*/ 	.word	0x00000000
        /*0a88*/ 	.short	0x010a
        /*0a8a*/ 	.byte	0xff
	.zero		1


	//   ....[152]....
        /*0a8c*/ 	.word	0x0000a110
        /*0a90*/ 	.word	0x00000000
        /*0a94*/ 	.word	0x00000000
        /*0a98*/ 	.short	0x010a
        /*0a9a*/ 	.byte	0xff
	.zero		1


	//   ....[153]....
        /*0a9c*/ 	.word	0x0000a170
        /*0aa0*/ 	.word	0x00000000
        /*0aa4*/ 	.word	0x00000000
        /*0aa8*/ 	.short	0x010a
        /*0aaa*/ 	.byte	0xff
	.zero		1


	//   ....[154]....
        /*0aac*/ 	.word	0x0000a1d0
        /*0ab0*/ 	.word	0x00000000
        /*0ab4*/ 	.word	0x00000000
        /*0ab8*/ 	.short	0x010a
        /*0aba*/ 	.byte	0xff
	.zero		1


	//   ....[155]....
        /*0abc*/ 	.word	0x0000a220
        /*0ac0*/ 	.word	0x0000000c
        /*0ac4*/ 	.word	0x00000110
        /*0ac8*/ 	.short	0x010a
        /*0aca*/ 	.byte	0xff
	.zero		1


	//   ....[156]....
        /*0acc*/ 	.word	0x0000a280
        /*0ad0*/ 	.word	0x00000000
        /*0ad4*/ 	.word	0x00000108
        /*0ad8*/ 	.short	0x010a
        /*0ada*/ 	.byte	0xff
	.zero		1


	//   ....[157]....
        /*0adc*/ 	.word	0x0000a2e0
        /*0ae0*/ 	.word	0x00000000
        /*0ae4*/ 	.word	0x000000e0
        /*0ae8*/ 	.short	0x010a
        /*0aea*/ 	.byte	0xff
	.zero		1


	//   ....[158]....
        /*0aec*/ 	.word	0x0000a340
        /*0af0*/ 	.word	0x00000000
        /*0af4*/ 	.word	0x000000e8
        /*0af8*/ 	.short	0x010a
        /*0afa*/ 	.byte	0xff
	.zero		1


	//   ....[159]....
        /*0afc*/ 	.word	0x0000a3a0
        /*0b00*/ 	.word	0x00000000
        /*0b04*/ 	.word	0x000000f0
        /*0b08*/ 	.short	0x010a
        /*0b0a*/ 	.byte	0xff
	.zero		1


	//   ....[160]....
        /*0b0c*/ 	.word	0x0000a400
        /*0b10*/ 	.word	0x00000000
        /*0b14*/ 	.word	0x000000f8
        /*0b18*/ 	.short	0x010a
        /*0b1a*/ 	.byte	0xff
	.zero		1


	//   ....[161]....
        /*0b1c*/ 	.word	0x0000a460
        /*0b20*/ 	.word	0x00000000
        /*0b24*/ 	.word	0x000000e0
        /*0b28*/ 	.short	0x010a
        /*0b2a*/ 	.byte	0xff
	.zero		1


	//   ....[162]....
        /*0b2c*/ 	.word	0x0000a4c0
        /*0b30*/ 	.word	0x00000000
        /*0b34*/ 	.word	0x000000e8
        /*0b38*/ 	.short	0x010a
        /*0b3a*/ 	.byte	0xff
	.zero		1


	//   ....[163]....
        /*0b3c*/ 	.word	0x0000a520
        /*0b40*/ 	.word	0x00000000
        /*0b44*/ 	.word	0x000000f0
        /*0b48*/ 	.short	0x010a
        /*0b4a*/ 	.byte	0xff
	.zero		1


	//   ....[164]....
        /*0b4c*/ 	.word	0x0000a570
        /*0b50*/ 	.word	0x00000003
        /*0b54*/ 	.word	0x00000110
        /*0b58*/ 	.short	0x010a
        /*0b5a*/ 	.byte	0xff
	.zero		1


	//   ....[165]....
        /*0b5c*/ 	.word	0x0000a5d0
        /*0b60*/ 	.word	0x00000002
        /*0b64*/ 	.word	0x000000c0
        /*0b68*/ 	.short	0x010a
        /*0b6a*/ 	.byte	0xff
	.zero		1


	//   ....[166]....
        /*0b6c*/ 	.word	0x0000a620
        /*0b70*/ 	.word	0x00000063
        /*0b74*/ 	.word	0x00000130
        /*0b78*/ 	.short	0x010a
        /*0b7a*/ 	.byte	0xff
	.zero		1


	//   ....[167]....
        /*0b7c*/ 	.word	0x0000a670
        /*0b80*/ 	.word	0x00000003
        /*0b84*/ 	.word	0x000000c0
        /*0b88*/ 	.short	0x010a
        /*0b8a*/ 	.byte	0xff
	.zero		1


	//   ....[168]....
        /*0b8c*/ 	.word	0x0000a6c0
        /*0b90*/ 	.word	0x0000003e
        /*0b94*/ 	.word	0x000000c0
        /*0b98*/ 	.short	0x010a
        /*0b9a*/ 	.byte	0xff
	.zero		1


	//   ....[169]....
        /*0b9c*/ 	.word	0x0000a710
        /*0ba0*/ 	.word	0x0000003e
        /*0ba4*/ 	.word	0x000000c0
        /*0ba8*/ 	.short	0x010a
        /*0baa*/ 	.byte	0xff
	.zero		1


	//----- nvinfo : EIATTR_NUM_MBARRIERS
	.align		4
.L_47:
        /*0bac*/ 	.byte	0x03, 0x38
        /*0bae*/ 	.short	0x0032


	//----- nvinfo : EIATTR_EXIT_INSTR_OFFSETS
	.align		4
        /*0bb0*/ 	.byte	0x04, 0x1c
        /*0bb2*/ 	.short	(.L_49 - .L_48)


	//   ....[0]....
.L_48:
        /*0bb4*/ 	.word	0x00002ee0


	//   ....[1]....
        /*0bb8*/ 	.word	0x000033d0


	//   ....[2]....
        /*0bbc*/ 	.word	0x00003430


	//   ....[3]....
        /*0bc0*/ 	.word	0x00004260


	//   ....[4]....
        /*0bc4*/ 	.word	0x000053c0


	//   ....[5]....
        /*0bc8*/ 	.word	0x00005400


	//   ....[6]....
        /*0bcc*/ 	.word	0x00009780


	//   ....[7]....
        /*0bd0*/ 	.word	0x00009800


	//   ....[8]....
        /*0bd4*/ 	.word	0x00009830


	//   ....[9]....
        /*0bd8*/ 	.word	0x000098a0


	//----- nvinfo : EIATTR_MAX_THREADS
	.align		4
.L_49:
        /*0bdc*/ 	.byte	0x04, 0x05
        /*0bde*/ 	.short	(.L_51 - .L_50)
.L_50:
        /*0be0*/ 	.word	0x00000100
        /*0be4*/ 	.word	0x00000001
        /*0be8*/ 	.word	0x00000001


	//----- nvinfo : EIATTR_CRS_STACK_SIZE
	.align		4
.L_51:
        /*0bec*/ 	.byte	0x04, 0x1e
        /*0bee*/ 	.short	(.L_53 - .L_52)
.L_52:
        /*0bf0*/ 	.word	0x00000000


	//----- nvinfo : EIATTR_CBANK_PARAM_SIZE
	.align		4
.L_53:
        /*0bf4*/ 	.byte	0x03, 0x19
        /*0bf6*/ 	.short	0x0800


	//----- nvinfo : EIATTR_PARAM_CBANK
	.align		4
        /*0bf8*/ 	.byte	0x04, 0x0a
        /*0bfa*/ 	.short	(.L_55 - .L_54)
	.align		4
.L_54:
        /*0bfc*/ 	.word	index@(.nv.constant0._ZN7cutlass13device_kernelINS_4gemm6kernel13GemmUniversalIN4cute5tupleIJiiiiEEENS1_10collective13CollectiveMmaINS1_35MainloopSm100TmaUmmaWarpSpecializedILi12ELi2ELi4ENS5_IJNS4_1CILi1EEENSA_ILi2EEESB_EEEEENS5_IJNSA_ILi128EEESF_NSA_ILi32EEEEEENS_10bfloat16_tENS5_IJlSB_lEEESI_SJ_NS4_8TiledMMAINS4_8MMA_AtomIJNS4_20SM100_MMA_F16BF16_SSISI_SI_fLi128ELi128ELNS4_4UMMA5MajorE0ELSO_0ELNSN_7ScaleInE0ELSP_0EEEEEENS4_6LayoutINS5_IJSB_SB_SB_EEENS5_IJNSA_ILi0EEESU_SU_EEEEENS5_IJNS4_10UnderscoreESX_SX_EEEEENS4_23SM90_TMA_LOAD_MULTICASTENS4_14ComposedLayoutINS4_7SwizzleILi2ELi4ELi3EEENS4_18smem_ptr_flag_bitsILi16EEENSS_INS5_IJNSA_ILi8EEESG_EEENS5_IJSG_SB_EEEEEEEvNS4_8identityENS4_13SM90_TMA_LOADES1A_vS1B_EENS_8epilogue10collective18CollectiveEpilogueINS1E_23Sm100TmaWarpSpecializedILi4ELi2ELi32ELb1ELb0EEEJSH_NS5_IJNSS_ISF_SB_EENSS_ISG_SB_EEEEESI_SJ_SI_SJ_NS1E_6fusion15FusionCallbacksIS1I_NS1M_17LinearCombinationISI_fSI_fLNS_15FloatRoundStyleE2EEESH_S1L_JEEENS4_5SM1004TMEM4LOAD26SM100_TMEM_LOAD_32dp32b32xES1C_S1A_NS4_39AutoVectorizingCopyWithAssumedAlignmentILi128EEENS4_14SM90_TMA_STOREES1A_S1X_S1X_EEEvvEEEEvNT_6ParamsE)
        /*0c00*/ 	.short	0x0380
        /*0c02*/ 	.short	0x0800


	//----- nvinfo : EIATTR_SW_WAR
	.align		4
.L_55:
        /*0c04*/ 	.byte	0x04, 0x36
        /*0c06*/ 	.short	(.L_57 - .L_56)
.L_56:
        /*0c08*/ 	.word	0x00000008
.L_57:


//--------------------- .nv.callgraph             --------------------------
	.section	.nv.callgraph,"",@"SHT_CUDA_CALLGRAPH"
	.align	4
	.sectionentsize	8
	.align		4
        /*0000*/ 	.word	0x00000000
	.align		4
        /*0004*/ 	.word	0xffffffff
	.align		4
        /*0008*/ 	.word	index@(_ZN7cutlass13device_kernelINS_4gemm6kernel13GemmUniversalIN4cute5tupleIJiiiiEEENS1_10collective13CollectiveMmaINS1_35MainloopSm100TmaUmmaWarpSpecializedILi12ELi2ELi4ENS5_IJNS4_1CILi1EEENSA_ILi2EEESB_EEEEENS5_IJNSA_ILi128EEESF_NSA_ILi32EEEEEENS_10bfloat16_tENS5_IJlSB_lEEESI_SJ_NS4_8TiledMMAINS4_8MMA_AtomIJNS4_20SM100_MMA_F16BF16_SSISI_SI_fLi128ELi128ELNS4_4UMMA5MajorE0ELSO_0ELNSN_7ScaleInE0ELSP_0EEEEEENS4_6LayoutINS5_IJSB_SB_SB_EEENS5_IJNSA_ILi0EEESU_SU_EEEEENS5_IJNS4_10UnderscoreESX_SX_EEEEENS4_23SM90_TMA_LOAD_MULTICASTENS4_14ComposedLayoutINS4_7SwizzleILi2ELi4ELi3EEENS4_18smem_ptr_flag_bitsILi16EEENSS_INS5_IJNSA_ILi8EEESG_EEENS5_IJSG_SB_EEEEEEEvNS4_8identityENS4_13SM90_TMA_LOADES1A_vS1B_EENS_8epilogue10collective18CollectiveEpilogueINS1E_23Sm100TmaWarpSpecializedILi4ELi2ELi32ELb1ELb0EEEJSH_NS5_IJNSS_ISF_SB_EENSS_ISG_SB_EEEEESI_SJ_SI_SJ_NS1E_6fusion15FusionCallbacksIS1I_NS1M_17LinearCombinationISI_fSI_fLNS_15FloatRoundStyleE2EEESH_S1L_JEEENS4_5SM1004TMEM4LOAD26SM100_TMEM_LOAD_32dp32b32xES1C_S1A_NS4_39AutoVectorizingCopyWithAssumedAlignmentILi128EEENS4_14SM90_TMA_STOREES1A_S1X_S1X_EEEvvEEEEvNT_6ParamsE)
	.align		4
        /*000c*/ 	.word	index@(__assertfail)
	.align		4
        /*0010*/ 	.word	0x00000000
	.align		4
        /*0014*/ 	.word	0xfffffffe
	.align		4
        /*0018*/ 	.word	0x00000000
	.align		4
        /*001c*/ 	.word	0xfffffffd
	.align		4
        /*0020*/ 	.word	0x00000000
	.align		4
        /*0024*/ 	.word	0xfffffffc


//--------------------- .nv.constant4             --------------------------
	.section	.nv.constant4,"a",@progbits
	.align	8
	.align		8
.nv.constant4:
        /*0000*/ 	.dword	__assertfail
	.align		8
        /*0008*/ 	.dword	__unnamed_1
	.align		8
        /*0010*/ 	.dword	__unnamed_2
	.align		8
        /*0018*/ 	.dword	_ZN39_INTERNAL_cf5efbff_4_k_cu_56e0757c_72734cuda3std3__45__cpo5beginE
	.align		8
        /*0020*/ 	.dword	_ZN39_INTERNAL_cf5efbff_4_k_cu_56e0757c_72734cuda3std3__45__cpo3endE
	.align		8
        /*0028*/ 	.dword	_ZN39_INTERNAL_cf5efbff_4_k_cu_56e0757c_72734cuda3std3__45__cpo6cbeginE
	.align		8
        /*0030*/ 	.dword	_ZN39_INTERNAL_cf5efbff_4_k_cu_56e0757c_72734cuda3std3__45__cpo4cendE
	.align		8
        /*0038*/ 	.dword	_ZN39_INTERNAL_cf5efbff_4_k_cu_56e0757c_72734cuda3std3__441_GLOBAL__N__cf5efbff_4_k_cu_56e0757c_72736ignoreE
	.align		8
        /*0040*/ 	.dword	_ZN39_INTERNAL_cf5efbff_4_k_cu_56e0757c_72734cuda3std3__419piecewise_constructE
	.align		8
        /*0048*/ 	.dword	_ZN39_INTERNAL_cf5efbff_4_k_cu_56e0757c_72734cuda3std3__48in_placeE
	.align		8
        /*0050*/ 	.dword	_ZN39_INTERNAL_cf5efbff_4_k_cu_56e0757c_72734cuda3std6ranges3__45__cpo4swapE
	.align		8
        /*0058*/ 	.dword	_ZN39_INTERNAL_cf5efbff_4_k_cu_56e0757c_72734cuda3std6ranges3__45__cpo9iter_moveE
	.align		8
        /*0060*/ 	.dword	_ZN39_INTERNAL_cf5efbff_4_k_cu_56e0757c_72734cute7productE
	.align		8
        /*0068*/ 	.dword	_ZN39_INTERNAL_cf5efbff_4_k_cu_56e0757c_72734cute1_E
	.align		8
        /*0070*/ 	.dword	$str$25
	.align		8
        /*0078*/ 	.dword	$str$26
	.align		8
        /*0080*/ 	.dword	$str$27
	.align		8
        /*0088*/ 	.dword	$str$28


//--------------------- .text._ZN7cutlass13device_kernelINS_4gemm6kernel13GemmUniversalIN4cute5tupleIJiiiiEEENS1_10collective13CollectiveMmaINS1_35MainloopSm100TmaUmmaWarpSpecializedILi12ELi2ELi4ENS5_IJNS4_1CILi1EEENSA_ILi2EEESB_EEEEENS5_IJNSA_ILi128EEESF_NSA_ILi32EEEEEENS_10bfloat16_tENS5_IJlSB_lEEESI_SJ_NS4_8TiledMMAINS4_8MMA_AtomIJNS4_20SM100_MMA_F16BF16_SSISI_SI_fLi128ELi128ELNS4_4UMMA5MajorE0ELSO_0ELNSN_7ScaleInE0ELSP_0EEEEEENS4_6LayoutINS5_IJSB_SB_SB_EEENS5_IJNSA_ILi0EEESU_SU_EEEEENS5_IJNS4_10UnderscoreESX_SX_EEEEENS4_23SM90_TMA_LOAD_MULTICASTENS4_14ComposedLayoutINS4_7SwizzleILi2ELi4ELi3EEENS4_18smem_ptr_flag_bitsILi16EEENSS_INS5_IJNSA_ILi8EEESG_EEENS5_IJSG_SB_EEEEEEEvNS4_8identityENS4_13SM90_TMA_LOADES1A_vS1B_EENS_8epilogue10collective18CollectiveEpilogueINS1E_23Sm100TmaWarpSpecializedILi4ELi2ELi32ELb1ELb0EEEJSH_NS5_IJNSS_ISF_SB_EENSS_ISG_SB_EEEEESI_SJ_SI_SJ_NS1E_6fusion15FusionCallbacksIS1I_NS1M_17LinearCombinationISI_fSI_fLNS_15FloatRoundStyleE2EEESH_S1L_JEEENS4_5SM1004TMEM4LOAD26SM100_TMEM_LOAD_32dp32b32xES1C_S1A_NS4_39AutoVectorizingCopyWithAssumedAlignmentILi128EEENS4_14SM90_TMA_STOREES1A_S1X_S1X_EEEvvEEEEvNT_6ParamsE --------------------------
	.section	.text._ZN7cutlass13device_kernelINS_4gemm6kernel13GemmUniversalIN4cute5tupleIJiiiiEEENS1_10collective13CollectiveMmaINS1_35MainloopSm100TmaUmmaWarpSpecializedILi12ELi2ELi4ENS5_IJNS4_1CILi1EEENSA_ILi2EEESB_EEEEENS5_IJNSA_ILi128EEESF_NSA_ILi32EEEEEENS_10bfloat16_tENS5_IJlSB_lEEESI_SJ_NS4_8TiledMMAINS4_8MMA_AtomIJNS4_20SM100_MMA_F16BF16_SSISI_SI_fLi128ELi128ELNS4_4UMMA5MajorE0ELSO_0ELNSN_7ScaleInE0ELSP_0EEEEEENS4_6LayoutINS5_IJSB_SB_SB_EEENS5_IJNSA_ILi0EEESU_SU_EEEEENS5_IJNS4_10UnderscoreESX_SX_EEEEENS4_23SM90_TMA_LOAD_MULTICASTENS4_14ComposedLayoutINS4_7SwizzleILi2ELi4ELi3EEENS4_18smem_ptr_flag_bitsILi16EEENSS_INS5_IJNSA_ILi8EEESG_EEENS5_IJSG_SB_EEEEEEEvNS4_8identityENS4_13SM90_TMA_LOADES1A_vS1B_EENS_8epilogue10collective18CollectiveEpilogueINS1E_23Sm100TmaWarpSpecializedILi4ELi2ELi32ELb1ELb0EEEJSH_NS5_IJNSS_ISF_SB_EENSS_ISG_SB_EEEEESI_SJ_SI_SJ_NS1E_6fusion15FusionCallbacksIS1I_NS1M_17LinearCombinationISI_fSI_fLNS_15FloatRoundStyleE2EEESH_S1L_JEEENS4_5SM1004TMEM4LOAD26SM100_TMEM_LOAD_32dp32b32xES1C_S1A_NS4_39AutoVectorizingCopyWithAssumedAlignmentILi128EEENS4_14SM90_TMA_STOREES1A_S1X_S1X_EEEvvEEEEvNT_6ParamsE,"ax",@progbits
	.align	128
.text._ZN7cutlass13device_kernelINS_4gemm6kernel13GemmUniversalIN4cute5tupleIJiiiiEEENS1_10collective13CollectiveMmaINS1_35MainloopSm100TmaUmmaWarpSpecializedILi12ELi2ELi4ENS5_IJNS4_1CILi1EEENSA_ILi2EEESB_EEEEENS5_IJNSA_ILi128EEESF_NSA_ILi32EEEEEENS_10bfloat16_tENS5_IJlSB_lEEESI_SJ_NS4_8TiledMMAINS4_8MMA_AtomIJNS4_20SM100_MMA_F16BF16_SSISI_SI_fLi128ELi128ELNS4_4UMMA5MajorE0ELSO_0ELNSN_7ScaleInE0ELSP_0EEEEEENS4_6LayoutINS5_IJSB_SB_SB_EEENS5_IJNSA_ILi0EEESU_SU_EEEEENS5_IJNS4_10UnderscoreESX_SX_EEEEENS4_23SM90_TMA_LOAD_MULTICASTENS4_14ComposedLayoutINS4_7SwizzleILi2ELi4ELi3EEENS4_18smem_ptr_flag_bitsILi16EEENSS_INS5_IJNSA_ILi8EEESG_EEENS5_IJSG_SB_EEEEEEEvNS4_8identityENS4_13SM90_TMA_LOADES1A_vS1B_EENS_8epilogue10collective18CollectiveEpilogueINS1E_23Sm100TmaWarpSpecializedILi4ELi2ELi32ELb1ELb0EEEJSH_NS5_IJNSS_ISF_SB_EENSS_ISG_SB_EEEEESI_SJ_SI_SJ_NS1E_6fusion15FusionCallbacksIS1I_NS1M_17LinearCombinationISI_fSI_fLNS_15FloatRoundStyleE2EEESH_S1L_JEEENS4_5SM1004TMEM4LOAD26SM100_TMEM_LOAD_32dp32b32xES1C_S1A_NS4_39AutoVectorizingCopyWithAssumedAlignmentILi128EEENS4_14SM90_TMA_STOREES1A_S1X_S1X_EEEvvEEEEvNT_6ParamsE:
        .type           _ZN7cutlass13device_kernelINS_4gemm6kernel13GemmUniversalIN4cute5tupleIJiiiiEEENS1_10collective13CollectiveMmaINS1_35MainloopSm100TmaUmmaWarpSpecializedILi12ELi2ELi4ENS5_IJNS4_1CILi1EEENSA_ILi2EEESB_EEEEENS5_IJNSA_ILi128EEESF_NSA_ILi32EEEEEENS_10bfloat16_tENS5_IJlSB_lEEESI_SJ_NS4_8TiledMMAINS4_8MMA_AtomIJNS4_20SM100_MMA_F16BF16_SSISI_SI_fLi128ELi128ELNS4_4UMMA5MajorE0ELSO_0ELNSN_7ScaleInE0ELSP_0EEEEEENS4_6LayoutINS5_IJSB_SB_SB_EEENS5_IJNSA_ILi0EEESU_SU_EEEEENS5_IJNS4_10UnderscoreESX_SX_EEEEENS4_23SM90_TMA_LOAD_MULTICASTENS4_14ComposedLayoutINS4_7SwizzleILi2ELi4ELi3EEENS4_18smem_ptr_flag_bitsILi16EEENSS_INS5_IJNSA_ILi8EEESG_EEENS5_IJSG_SB_EEEEEEEvNS4_8identityENS4_13SM90_TMA_LOADES1A_vS1B_EENS_8epilogue10collective18CollectiveEpilogueINS1E_23Sm100TmaWarpSpecializedILi4ELi2ELi32ELb1ELb0EEEJSH_NS5_IJNSS_ISF_SB_EENSS_ISG_SB_EEEEESI_SJ_SI_SJ_NS1E_6fusion15FusionCallbacksIS1I_NS1M_17LinearCombinationISI_fSI_fLNS_15FloatRoundStyleE2EEESH_S1L_JEEENS4_5SM1004TMEM4LOAD26SM100_TMEM_LOAD_32dp32b32xES1C_S1A_NS4_39AutoVectorizingCopyWithAssumedAlignmentILi128EEENS4_14SM90_TMA_STOREES1A_S1X_S1X_EEEvvEEEEvNT_6ParamsE,@function
        .size           _ZN7cutlass13device_kernelINS_4gemm6kernel13GemmUniversalIN4cute5tupleIJiiiiEEENS1_10collective13CollectiveMmaINS1_35MainloopSm100TmaUmmaWarpSpecializedILi12ELi2ELi4ENS5_IJNS4_1CILi1EEENSA_ILi2EEESB_EEEEENS5_IJNSA_ILi128EEESF_NSA_ILi32EEEEEENS_10bfloat16_tENS5_IJlSB_lEEESI_SJ_NS4_8TiledMMAINS4_8MMA_AtomIJNS4_20SM100_MMA_F16BF16_SSISI_SI_fLi128ELi128ELNS4_4UMMA5MajorE0ELSO_0ELNSN_7ScaleInE0ELSP_0EEEEEENS4_6LayoutINS5_IJSB_SB_SB_EEENS5_IJNSA_ILi0EEESU_SU_EEEEENS5_IJNS4_10UnderscoreESX_SX_EEEEENS4_23SM90_TMA_LOAD_MULTICASTENS4_14ComposedLayoutINS4_7SwizzleILi2ELi4ELi3EEENS4_18smem_ptr_flag_bitsILi16EEENSS_INS5_IJNSA_ILi8EEESG_EEENS5_IJSG_SB_EEEEEEEvNS4_8identityENS4_13SM90_TMA_LOADES1A_vS1B_EENS_8epilogue10collective18CollectiveEpilogueINS1E_23Sm100TmaWarpSpecializedILi4ELi2ELi32ELb1ELb0EEEJSH_NS5_IJNSS_ISF_SB_EENSS_ISG_SB_EEEEESI_SJ_SI_SJ_NS1E_6fusion15FusionCallbacksIS1I_NS1M_17LinearCombinationISI_fSI_fLNS_15FloatRoundStyleE2EEESH_S1L_JEEENS4_5SM1004TMEM4LOAD26SM100_TMEM_LOAD_32dp32b32xES1C_S1A_NS4_39AutoVectorizingCopyWithAssumedAlignmentILi128EEENS4_14SM90_TMA_STOREES1A_S1X_S1X_EEEvvEEEEvNT_6ParamsE,(.L_x_208 - _ZN7cutlass13device_kernelINS_4gemm6kernel13GemmUniversalIN4cute5tupleIJiiiiEEENS1_10collective13CollectiveMmaINS1_35MainloopSm100TmaUmmaWarpSpecializedILi12ELi2ELi4ENS5_IJNS4_1CILi1EEENSA_ILi2EEESB_EEEEENS5_IJNSA_ILi128EEESF_NSA_ILi32EEEEEENS_10bfloat16_tENS5_IJlSB_lEEESI_SJ_NS4_8TiledMMAINS4_8MMA_AtomIJNS4_20SM100_MMA_F16BF16_SSISI_SI_fLi128ELi128ELNS4_4UMMA5MajorE0ELSO_0ELNSN_7ScaleInE0ELSP_0EEEEEENS4_6LayoutINS5_IJSB_SB_SB_EEENS5_IJNSA_ILi0EEESU_SU_EEEEENS5_IJNS4_10UnderscoreESX_SX_EEEEENS4_23SM90_TMA_LOAD_MULTICASTENS4_14ComposedLayoutINS4_7SwizzleILi2ELi4ELi3EEENS4_18smem_ptr_flag_bitsILi16EEENSS_INS5_IJNSA_ILi8EEESG_EEENS5_IJSG_SB_EEEEEEEvNS4_8identityENS4_13SM90_TMA_LOADES1A_vS1B_EENS_8epilogue10collective18CollectiveEpilogueINS1E_23Sm100TmaWarpSpecializedILi4ELi2ELi32ELb1ELb0EEEJSH_NS5_IJNSS_ISF_SB_EENSS_ISG_SB_EEEEESI_SJ_SI_SJ_NS1E_6fusion15FusionCallbacksIS1I_NS1M_17LinearCombinationISI_fSI_fLNS_15FloatRoundStyleE2EEESH_S1L_JEEENS4_5SM1004TMEM4LOAD26SM100_TMEM_LOAD_32dp32b32xES1C_S1A_NS4_39AutoVectorizingCopyWithAssumedAlignmentILi128EEENS4_14SM90_TMA_STOREES1A_S1X_S1X_EEEvvEEEEvNT_6ParamsE)
        .other          _ZN7cutlass13device_kernelINS_4gemm6kernel13GemmUniversalIN4cute5tupleIJiiiiEEENS1_10collective13CollectiveMmaINS1_35MainloopSm100TmaUmmaWarpSpecializedILi12ELi2ELi4ENS5_IJNS4_1CILi1EEENSA_ILi2EEESB_EEEEENS5_IJNSA_ILi128EEESF_NSA_ILi32EEEEEENS_10bfloat16_tENS5_IJlSB_lEEESI_SJ_NS4_8TiledMMAINS4_8MMA_AtomIJNS4_20SM100_MMA_F16BF16_SSISI_SI_fLi128ELi128ELNS4_4UMMA5MajorE0ELSO_0ELNSN_7ScaleInE0ELSP_0EEEEEENS4_6LayoutINS5_IJSB_SB_SB_EEENS5_IJNSA_ILi0EEESU_SU_EEEEENS5_IJNS4_10UnderscoreESX_SX_EEEEENS4_23SM90_TMA_LOAD_MULTICASTENS4_14ComposedLayoutINS4_7SwizzleILi2ELi4ELi3EEENS4_18smem_ptr_flag_bitsILi16EEENSS_INS5_IJNSA_ILi8EEESG_EEENS5_IJSG_SB_EEEEEEEvNS4_8identityENS4_13SM90_TMA_LOADES1A_vS1B_EENS_8epilogue10collective18CollectiveEpilogueINS1E_23Sm100TmaWarpSpecializedILi4ELi2ELi32ELb1ELb0EEEJSH_NS5_IJNSS_ISF_SB_EENSS_ISG_SB_EEEEESI_SJ_SI_SJ_NS1E_6fusion15FusionCallbacksIS1I_NS1M_17LinearCombinationISI_fSI_fLNS_15FloatRoundStyleE2EEESH_S1L_JEEENS4_5SM1004TMEM4LOAD26SM100_TMEM_LOAD_32dp32b32xES1C_S1A_NS4_39AutoVectorizingCopyWithAssumedAlignmentILi128EEENS4_14SM90_TMA_STOREES1A_S1X_S1X_EEEvvEEEEvNT_6ParamsE,@"STO_CUDA_ENTRY STV_DEFAULT"
_ZN7cutlass13device_kernelINS_4gemm6kernel13GemmUniversalIN4cute5tupleIJiiiiEEENS1_10collective13CollectiveMmaINS1_35MainloopSm100TmaUmmaWarpSpecializedILi12ELi2ELi4ENS5_IJNS4_1CILi1EEENSA_ILi2EEESB_EEEEENS5_IJNSA_ILi128EEESF_NSA_ILi32EEEEEENS_10bfloat16_tENS5_IJlSB_lEEESI_SJ_NS4_8TiledMMAINS4_8MMA_AtomIJNS4_20SM100_MMA_F16BF16_SSISI_SI_fLi128ELi128ELNS4_4UMMA5MajorE0ELSO_0ELNSN_7ScaleInE0ELSP_0EEEEEENS4_6LayoutINS5_IJSB_SB_SB_EEENS5_IJNSA_ILi0EEESU_SU_EEEEENS5_IJNS4_10UnderscoreESX_SX_EEEEENS4_23SM90_TMA_LOAD_MULTICASTENS4_14ComposedLayoutINS4_7SwizzleILi2ELi4ELi3EEENS4_18smem_ptr_flag_bitsILi16EEENSS_INS5_IJNSA_ILi8EEESG_EEENS5_IJSG_SB_EEEEEEEvNS4_8identityENS4_13SM90_TMA_LOADES1A_vS1B_EENS_8epilogue10collective18CollectiveEpilogueINS1E_23Sm100TmaWarpSpecializedILi4ELi2ELi32ELb1ELb0EEEJSH_NS5_IJNSS_ISF_SB_EENSS_ISG_SB_EEEEESI_SJ_SI_SJ_NS1E_6fusion15FusionCallbacksIS1I_NS1M_17LinearCombinationISI_fSI_fLNS_15FloatRoundStyleE2EEESH_S1L_JEEENS4_5SM1004TMEM4LOAD26SM100_TMEM_LOAD_32dp32b32xES1C_S1A_NS4_39AutoVectorizingCopyWithAssumedAlignmentILi128EEENS4_14SM90_TMA_STOREES1A_S1X_S1X_EEEvvEEEEvNT_6ParamsE:
[----:B------:R-:W1:Y:S01]  /*0000*/  LDC R1, c[0x0][0x37c] ;  /* 0x0000df00ff017b82 */ /* 0x000e620000000800 */
[----:B------:R-:W2:Y:S01]  /*0010*/  S2R R94, SR_TID.X ;  /* 0x00000000005e7919 */ /* 0x000ea20000002100 */
[----:B------:R-:W3:Y:S01]  /*0020*/  LDCU.64 UR8, c[0x0][0x890] ;  /* 0x00011200ff0877ac */ /* 0x000ee20008000a00 */
[----:B------:R-:W-:Y:S02]  /*0030*/  PRMT R80, RZ, 0x7610, R80 ;  /* 0x00007610ff507816 */ /* 0x000fe40000000050 */
[----:B------:R-:W-:Y:S01]  /*0040*/  ELECT P3, URZ, PT ;  /* 0x0000000000ff782f */ /* 0x000fe20003860000 */
[----:B---3--:R-:W-:-:S04]  /*0050*/  UISETP.NE.U32.AND UP0, UPT, UR8, URZ, UPT ;  /* 0x000000ff0800728c */ /* 0x008fc8000bf05070 */
[----:B------:R-:W-:Y:S01]  /*0060*/  UISETP.NE.AND.EX UP0, UPT, UR9, URZ, UPT, UP0 ;  /* 0x000000ff0900728c */ /* 0x000fe2000bf05300 */
[----:B--2---:R-:W-:-:S05]  /*0070*/  SHF.R.U32.HI R81, RZ, 0x5, R94 ;  /* 0x00000005ff517819 */ /* 0x004fca000001165e */
[----:B------:R-:W2:Y:S02]  /*0080*/  SHFL.IDX PT, R0, R81, RZ, 0x1f ;  /* 0x00001fff51007589 */ /* 0x000ea400000e0000 */
[----:B--2---:R-:W-:Y:S01]  /*0090*/  R2UR UR17, R0 ;  /* 0x00000000001172ca */ /* 0x004fe200000e0000 */
[----:B-1----:R-:W-:-:S14]  /*00a0*/  BRA.U UP0, `(.L_x_0) ;  /* 0x0000000100307547 */ /* 0x002fdc000b800000 */
[----:B------:R-:W1:Y:S02]  /*00b0*/  LDCU.64 UR4, c[0x0][0x888] ;  /* 0x00011100ff0477ac */ /* 0x000e640008000a00 */
[----:B-1----:R-:W-:-:S04]  /*00c0*/  UISETP.NE.U32.AND UP0, UPT, UR4, URZ, UPT ;  /* 0x000000ff0400728c */ /* 0x002fc8000bf05070 */
[----:B------:R-:W-:-:S09]  /*00d0*/  UISETP.NE.AND.EX UP0, UPT, UR5, URZ, UPT, UP0 ;  /* 0x000000ff0500728c */ /* 0x000fd2000bf05300 */
[----:B------:R-:W-:Y:S05]  /*00e0*/  BRA.U !UP0, `(.L_x_1) ;  /* 0x0000000108147547 */ /* 0x000fea000b800000 */
[----:B------:R-:W1:Y:S01]  /*00f0*/  LDC.64 R2, c[0x0][0x888] ;  /* 0x00022200ff027b82 */ /* 0x000e620000000a00 */
[----:B------:R-:W1:Y:S02]  /*0100*/  LDCU.64 UR4, c[0x0][0x358] ;  /* 0x00006b00ff0477ac */ /* 0x000e640008000a00 */
[----:B-1----:R1:W5:Y:S01]  /*0110*/  LDG.E R41, desc[UR4][R2.64] ;  /* 0x0000000402297981 */ /* 0x002362000c1e1900 */
[----:B------:R-:W-:Y:S01]  /*0120*/  HFMA2 R80, -RZ, RZ, 0, 5.9604644775390625e-08 ;  /* 0x00000001ff507431 */ /* 0x000fe200000001ff */
[----:B------:R-:W-:Y:S05]  /*0130*/  BRA `(.L_x_0) ;  /* 0x00000000000c7947 */ /* 0x000fea0003800000 */
.L_x_1:
[----:B------:R-:W1:Y:S01]  /*0140*/  LDCU UR4, c[0x0][0x880] ;  /* 0x00011000ff0477ac */ /* 0x000e620008000800 */
[----:B------:R-:W-:Y:S01]  /*0150*/  HFMA2 R80, -RZ, RZ, 0, 5.9604644775390625e-08 ;  /* 0x00000001ff507431 */ /* 0x000fe200000001ff */
[----:B-1----:R-:W-:-:S07]  /*0160*/  MOV R41, UR4 ;  /* 0x0000000400297c02 */ /* 0x002fce0008000f00 */
.L_x_0:
[----:B------:R-:W2:Y:S02]  /*0170*/  LDCU.64 UR4, c[0x0][0x8b0] ;  /* 0x00011600ff0477ac */ /* 0x000ea40008000a00 */
[----:B--2---:R-:W-:-:S04]  /*0180*/  UISETP.NE.U32.AND UP0, UPT, UR4, URZ, UPT ;  /* 0x000000ff0400728c */ /* 0x004fc8000bf05070 */
[----:B------:R-:W-:-:S09]  /*0190*/  UISETP.NE.AND.EX UP0, UPT, UR5, URZ, UPT, UP0 ;  /* 0x000000ff0500728c */ /* 0x000fd2000bf05300 */
[----:B------:R-:W-:Y:S05]  /*01a0*/  BRA.U UP0, `(.L_x_2) ;  /* 0x0000000100287547 */ /* 0x000fea000b800000 */
[----:B------:R-:W2:Y:S02]  /*01b0*/  LDCU.64 UR4, c[0x0][0x8a8] ;  /* 0x00011500ff0477ac */ /* 0x000ea40008000a00 */
[----:B--2---:R-:W-:-:S04]  /*01c0*/  UISETP.NE.U32.AND UP0, UPT, UR4, URZ, UPT ;  /* 0x000000ff0400728c */ /* 0x004fc8000bf05070 */
[----:B------:R-:W-:-:S09]  /*01d0*/  UISETP.NE.AND.EX UP0, UPT, UR5, URZ, UPT, UP0 ;  /* 0x000000ff0500728c */ /* 0x000fd2000bf05300 */
[----:B------:R-:W-:Y:S05]  /*01e0*/  BRA.U !UP0, `(.L_x_3) ;  /* 0x0000000108107547 */ /* 0x000fea000b800000 */
[----:B------:R-:W2:Y:S01]  /*01f0*/  LDC.64 R38, c[0x0][0x8a8] ;  /* 0x00022a00ff267b82 */ /* 0x000ea20000000a00 */
[----:B------:R-:W2:Y:S02]  /*0200*/  LDCU.64 UR4, c[0x0][0x358] ;  /* 0x00006b00ff0477ac */ /* 0x000ea40008000a00 */
[----:B--2---:R2:W5:Y:S01]  /*0210*/  LDG.E R38, desc[UR4][R38.64] ;  /* 0x0000000426267981 */ /* 0x004562000c1e1900 */
[----:B------:R-:W-:Y:S05]  /*0220*/  BRA `(.L_x_2) ;  /* 0x0000000000087947 */ /* 0x000fea0003800000 */
.L_x_3:
[----:B------:R-:W2:Y:S02]  /*0230*/  LDCU UR4, c[0x0][0x8a0] ;  /* 0x00011400ff0477ac */ /* 0x000ea40008000800 */
[----:B--2---:R-:W-:Y:S02]  /*0240*/  MOV R38, UR4 ;  /* 0x0000000400267c02 */ /* 0x004fe40008000f00 */
.L_x_2:
[----:B------:R-:W-:Y:S01]  /*0250*/  IMAD.U32 R0, RZ, RZ, UR17 ;  /* 0x00000011ff007e24 */ /* 0x000fe2000f8e00ff */
[----:B------:R-:W-:Y:S04]  /*0260*/  BSSY.RECONVERGENT B0, `(.L_x_4) ;  /* 0x000000c000007945 */ /* 0x000fe80003800200 */
[C---:B------:R-:W-:Y:S02]  /*0270*/  ISETP.NE.OR P1, PT, R0.reuse, 0x1, !P3 ;  /* 0x000000010000780c */ /* 0x040fe40005f25670 */
[----:B------:R-:W-:-:S11]  /*0280*/  ISETP.NE.OR P0, PT, R0, 0x3, !P3 ;  /* 0x000000030000780c */ /* 0x000fd60005f05670 */
[----:B------:R-:W-:Y:S05]  /*0290*/  @P1 BRA `(.L_x_5) ;  /* 0x0000000000201947 */ /* 0x000fea0003800000 */
[----:B------:R-:W3:Y:S02]  /*02a0*/  LDCU.64 UR4, c[0x0][0x348] ;  /* 0x00006900ff0477ac */ /* 0x000ee40008000a00 */
[----:B---3--:R-:W-:Y:S02]  /*02b0*/  UIADD3 UR6, UP1, UPT, UR4, 0x80, URZ ;  /* 0x0000008004067890 */ /* 0x008fe4000ff3e0ff */
[----:B------:R-:W-:Y:S02]  /*02c0*/  UIADD3 UR4, UP0, UPT, UR4, 0x180, URZ ;  /* 0x0000018004047890 */ /* 0x000fe4000ff1e0ff */
[----:B------:R-:W-:Y:S02]  /*02d0*/  UIADD3.X UR7, UPT, UPT, URZ, UR5, URZ, UP1, !UPT ;  /* 0x00000005ff077290 */ /* 0x000fe40008ffe4ff */
[----:B------:R-:W-:-:S07]  /*02e0*/  UIADD3.X UR5, UPT, UPT, URZ, UR5, URZ, UP0, !UPT ;  /* 0x00000005ff057290 */ /* 0x000fce00087fe4ff */
[----:B------:R3:W-:Y:S02]  /*02f0*/  UTMACCTL.PF [UR6] ;  /* 0x00000000060079b9 */ /* 0x0007e40008040000 */
[----:B------:R3:W-:Y:S02]  /*0300*/  UTMACCTL.PF [UR4] ;  /* 0x00000000040079b9 */ /* 0x0007e40008040000 */
[----:B---3--:R-:W-:Y:S01]  /*0310*/  NOP ;  /* 0x0000000000007918 */ /* 0x008fe20000000000 */
.L_x_5:
[----:B------:R-:W-:Y:S05]  /*0320*/  BSYNC.RECONVERGENT B0 ;  /* 0x0000000000007941 */ /* 0x000fea0003800200 */
.L_x_4:
[----:B------:R-:W-:Y:S04]  /*0330*/  BSSY.RECONVERGENT B0, `(.L_x_6) ;  /* 0x000000a000007945 */ /* 0x000fe80003800200 */
        /* <DEDUP_REMOVED lines=9> */
.L_x_7:
[----:B------:R-:W-:Y:S05]  /*03d0*/  BSYNC.RECONVERGENT B0 ;  /* 0x0000000000007941 */ /* 0x000fea0003800200 */
.L_x_6:
[----:B------:R-:W3:Y:S01]  /*03e0*/  LDCU.64 UR4, c[0x0][0x888] ;  /* 0x00011100ff0477ac */ /* 0x000ee20008000a00 */
[----:B------:R-:W-:Y:S02]  /*03f0*/  UISETP.EQ.U32.AND UP1, UPT, UR8, URZ, UPT ;  /* 0x000000ff0800728c */ /* 0x000fe4000bf22070 */
[----:B------:R-:W-:Y:S02]  /*0400*/  UPLOP3.LUT UP3, UPT, UPT, UPT, UPT, 0x80, 0x8 ;  /* 0x000000000008789c */ /* 0x000fe40003f6f070 */
[----:B---3--:R-:W-:-:S04]  /*0410*/  UISETP.NE.U32.AND UP0, UPT, UR4, URZ, UPT ;  /* 0x000000ff0400728c */ /* 0x008fc8000bf05070 */
[----:B------:R-:W-:-:S04]  /*0420*/  UISETP.NE.AND.EX UP0, UPT, UR5, URZ, UPT, UP0 ;  /* 0x000000ff0500728c */ /* 0x000fc8000bf05300 */
[----:B------:R-:W-:-:S04]  /*0430*/  UISETP.EQ.OR.EX UP2, UPT, UR9, URZ, !UP0, UP1 ;  /* 0x000000ff0900728c */ /* 0x000fc8000c742710 */
[----:B------:R-:W-:-:S06]  /*0440*/  UP2UR UR4, UPR, URZ, 0x4 ;  /* 0x00000004ff047883 */ /* 0x000fcc0008000000 */
[----:B------:R-:W-:Y:S01]  /*0450*/  MOV R83, UR4 ;  /* 0x0000000400537c02 */ /* 0x000fe20008000f00 */
[----:B------:R-:W-:Y:S06]  /*0460*/  BRA.U !UP2, `(.L_x_8) ;  /* 0x000000010a207547 */ /* 0x000fec000b800000 */
[----:B------:R-:W-:Y:S01]  /*0470*/  UISETP.NE.U32.AND UP1, UPT, UR8, URZ, UPT ;  /* 0x000000ff0800728c */ /* 0x000fe2000bf25070 */
[----:B-----5:R-:W-:Y:S01]  /*0480*/  FSETP.NEU.AND P0, PT, R41, RZ, PT ;  /* 0x000000ff2900720b */ /* 0x020fe20003f0d000 */
[----:B------:R-:W-:Y:S02]  /*0490*/  USEL UR4, URZ, 0xffffffff, UP0 ;  /* 0xffffffffff047887 */ /* 0x000fe40008000000 */
[----:B------:R-:W-:-:S10]  /*04a0*/  UISETP.NE.AND.EX UP1, UPT, UR9, URZ, UPT, UP1 ;  /* 0x000000ff0900728c */ /* 0x000fd4000bf25310 */
[----:B------:R-:W-:Y:S01]  /*04b0*/  VOTEU.ANY UP0, P0 ;  /* 0x0000000000ff7886 */ /* 0x000fe20000000100 */
[----:B------:R-:W-:-:S04]  /*04c0*/  @!UP1 USEL UR4, URZ, 0xffffffff, UP0 ;  /* 0xffffffffff049887 */ /* 0x000fc80008000000 */
[----:B------:R-:W-:-:S04]  /*04d0*/  ULOP3.LUT UR4, UR4, 0x1, URZ, 0xc0, !UPT ;  /* 0x0000000104047892 */ /* 0x000fc8000f8ec0ff */
[----:B------:R-:W-:-:S11]  /*04e0*/  UISETP.NE.U32.AND UP3, UPT, UR4, 0x1, UPT ;  /* 0x000000010400788c */ /* 0x000fd6000bf65070 */
.L_x_8:
[----:B-1----:R-:W1:Y:S01]  /*04f0*/  SHFL.IDX PT, R2, R81, RZ, 0x1f ;  /* 0x00001fff51027589 */ /* 0x002e6200000e0000 */
[----:B------:R-:W-:-:S04]  /*0500*/  UISETP.NE.AND UP0, UPT, UR17, 0x2, UPT ;  /* 0x000000021100788c */ /* 0x000fc8000bf05270 */
[----:B------:R-:W-:Y:S01]  /*0510*/  USEL UR43, URZ, 0x1, UP0 ;  /* 0x00000001ff2b7887 */ /* 0x000fe20008000000 */
[----:B-1----:R-:W-:-:S13]  /*0520*/  ISETP.NE.AND P0, PT, R2, RZ, PT ;  /* 0x000000ff0200720c */ /* 0x002fda0003f05270 */
[----:B------:R-:W-:Y:S05]  /*0530*/  @P0 BRA `(.L_x_9) ;  /* 0x0000000000a40947 */ /* 0x000fea0003800000 */
[----:B------:R-:W-:Y:S01]  /*0540*/  ELECT P0, URZ, PT ;  /* 0x0000000000ff782f */ /* 0x000fe20003800000 */
[----:B------:R-:W-:-:S12]  /*0550*/  BSSY.RECONVERGENT B0, `(.L_x_9) ;  /* 0x0000027000007945 */ /* 0x000fd80003800200 */
[----:B------:R-:W-:Y:S05]  /*0560*/  @!P0 BRA `(.L_x_10) ;  /* 0x0000000000948947 */ /* 0x000fea0003800000 */
[----:B------:R-:W1:Y:S01]  /*0570*/  S2UR UR4, SR_CgaCtaId ;  /* 0x00000000000479c3 */ /* 0x000e620000008800 */
[----:B------:R-:W-:Y:S01]  /*0580*/  UMOV UR5, 0x400 ;  /* 0x0000040000057882 */ /* 0x000fe20000000000 */
[----:B------:R-:W-:Y:S01]  /*0590*/  UMOV UR8, 0x1 ;  /* 0x0000000100087882 */ /* 0x000fe20000000000 */
[----:B------:R-:W-:Y:S01]  /*05a0*/  UMOV UR6, 0x2 ;  /* 0x0000000200067882 */ /* 0x000fe20000000000 */
[----:B------:R-:W-:-:S04]  /*05b0*/  UIADD3 UR8, UPT, UPT, -UR8, 0x100000, URZ ;  /* 0x0010000008087890 */ /* 0x000fc8000fffe1ff */
[----:B------:R-:W-:Y:S02]  /*05c0*/  USHF.L.U32 UR9, UR8, 0xb, URZ ;  /* 0x0000000b08097899 */ /* 0x000fe400080006ff */
[----:B------:R-:W-:Y:S02]  /*05d0*/  USHF.L.U32 UR8, UR8, 0x1, URZ ;  /* 0x0000000108087899 */ /* 0x000fe400080006ff */
[----:B------:R-:W-:-:S04]  /*05e0*/  UIADD3 UR6, UPT, UPT, -UR6, 0x100000, URZ ;  /* 0x0010000006067890 */ /* 0x000fc8000fffe1ff */
[----:B------:R-:W-:Y:S02]  /*05f0*/  USHF.L.U32 UR7, UR6, 0xb, URZ ;  /* 0x0000000b06077899 */ /* 0x000fe400080006ff */
[----:B------:R-:W-:Y:S02]  /*0600*/  USHF.L.U32 UR6, UR6, 0x1, URZ ;  /* 0x0000000106067899 */ /* 0x000fe400080006ff */
[----:B-1----:R-:W-:Y:S01]  /*0610*/  ULEA UR4, UR4, UR5, 0x18 ;  /* 0x0000000504047291 */ /* 0x002fe2000f8ec0ff */
[----:B------:R-:W1:Y:S11]  /*0620*/  FENCE.VIEW.ASYNC.S ;  /* 0x00000000000073c6 */ /* 0x000e760000000000 */
[----:B-1----:R1:W3:Y:S01]  /*0630*/  SYNCS.EXCH.64 URZ, [UR4], UR8 ;  /* 0x0000000804ff75b2 */ /* 0x0022e20008000100 */
[----:B------:R1:W4:Y:S01]  /*0640*/  SYNCS.EXCH.64 URZ, [UR4+0x60], UR6 ;  /* 0x0000600604ff75b2 */ /* 0x0003220008000100 */
[----:B------:R1:W1:Y:S01]  /*0650*/  SYNCS.EXCH.64 URZ, [UR4+0x8], UR8 ;  /* 0x0000080804ff75b2 */ /* 0x0002620008000100 */
        /* <DEDUP_REMOVED lines=21> */
[----:B---3--:R-:W-:Y:S01]  /*07b0*/  NOP ;  /* 0x0000000000007918 */ /* 0x008fe20000000000 */
.L_x_10:
[----:B-1----:R-:W-:Y:S05]  /*07c0*/  BSYNC.RECONVERGENT B0 ;  /* 0x0000000000007941 */ /* 0x002fea0003800200 */
.L_x_9:
[----:B------:R-:W1:Y:S01]  /*07d0*/  SHFL.IDX PT, R2, R81, RZ, 0x1f ;  /* 0x00001fff51027589 */ /* 0x000e6200000e0000 */
[----:B------:R-:W-:Y:S01]  /*07e0*/  NOP ;  /* 0x0000000000007918 */ /* 0x000fe20000000000 */
[----:B-1----:R-:W-:-:S13]  /*07f0*/  ISETP.NE.AND P0, PT, R2, 0x1, PT ;  /* 0x000000010200780c */ /* 0x002fda0003f05270 */
[----:B------:R-:W-:Y:S05]  /*0800*/  @P0 BRA `(.L_x_11) ;  /* 0x0000000000580947 */ /* 0x000fea0003800000 */
        /* <DEDUP_REMOVED lines=9> */
[----:B------:R-:W-:Y:S01]  /*08a0*/  USHF.L.U32 UR6, UR6, 0x1, URZ ;  /* 0x0000000106067899 */ /* 0x000fe200080006ff */
[----:B------:R-:W-:Y:S01]  /*08b0*/  ELECT P0, URZ, PT ;  /* 0x0000000000ff782f */ /* 0x000fe20003800000 */
[----:B-1----:R-:W-:Y:S01]  /*08c0*/  ULEA UR4, UR4, UR5, 0x18 ;  /* 0x0000000504047291 */ /* 0x002fe2000f8ec0ff */
[----:B------:R-:W1:Y:S11]  /*08d0*/  FENCE.VIEW.ASYNC.S ;  /* 0x00000000000073c6 */ /* 0x000e760000000000 */
[----:B-1----:R1:W3:Y:S01]  /*08e0*/  SYNCS.EXCH.64 URZ, [UR4+0xc0], UR8 ;  /* 0x0000c00804ff75b2 */ /* 0x0022e20008000100 */
[----:B------:R1:W1:Y:S01]  /*08f0*/  SYNCS.EXCH.64 URZ, [UR4+0xe0], UR6 ;  /* 0x0000e00604ff75b2 */ /* 0x0002620008000100 */
[----:B------:R1:W1:Y:S01]  /*0900*/  SYNCS.EXCH.64 URZ, [UR4+0xc8], UR8 ;  /* 0x0000c80804ff75b2 */ /* 0x0002620008000100 */
[----:B------:R1:W1:Y:S01]  /*0910*/  SYNCS.EXCH.64 URZ, [UR4+0xe8], UR6 ;  /* 0x0000e80604ff75b2 */ /* 0x0002620008000100 */
[----:B------:R1:W1:Y:S01]  /*0920*/  SYNCS.EXCH.64 URZ, [UR4+0xd0], UR8 ;  /* 0x0000d00804ff75b2 */ /* 0x0002620008000100 */
[----:B------:R1:W1:Y:S01]  /*0930*/  SYNCS.EXCH.64 URZ, [UR4+0xf0], UR6 ;  /* 0x0000f00604ff75b2 */ /* 0x0002620008000100 */
[----:B------:R1:W1:Y:S01]  /*0940*/  SYNCS.EXCH.64 URZ, [UR4+0xd8], UR8 ;  /* 0x0000d80804ff75b2 */ /* 0x0002620008000100 */
[----:B------:R1:W1:Y:S01]  /*0950*/  SYNCS.EXCH.64 URZ, [UR4+0xf8], UR6 ;  /* 0x0000f80604ff75b2 */ /* 0x0002620008000100 */
[----:B------:R-:W-:Y:S01]  /*0960*/  NOP ;  /* 0x0000000000007918 */ /* 0x000fe20000000000 */
.L_x_11:
[----:B------:R-:W2:Y:S01]  /*0970*/  SHFL.IDX PT, R2, R81, RZ, 0x1f ;  /* 0x00001fff51027589 */ /* 0x000ea200000e0000 */
[----:B------:R-:W-:Y:S01]  /*0980*/  NOP ;  /* 0x0000000000007918 */ /* 0x000fe20000000000 */
[----:B--2---:R-:W-:-:S13]  /*0990*/  ISETP.NE.AND P0, PT, R2, 0x3, PT ;  /* 0x000000030200780c */ /* 0x004fda0003f05270 */
[----:B------:R-:W-:Y:S05]  /*09a0*/  @P0 BRA `(.L_x_12) ;  /* 0x0000000000300947 */ /* 0x000fea0003800000 */
[----:B-1----:R-:W1:Y:S01]  /*09b0*/  S2UR UR6, SR_CgaCtaId ;  /* 0x00000000000679c3 */ /* 0x002e620000008800 */
[----:B------:R-:W-:Y:S01]  /*09c0*/  UMOV UR4, 0x400 ;  /* 0x0000040000047882 */ /* 0x000fe20000000000 */
[----:B------:R-:W-:Y:S01]  /*09d0*/  UMOV UR5, 0x20 ;  /* 0x0000002000057882 */ /* 0x000fe20000000000 */
[----:B------:R-:W-:Y:S01]  /*09e0*/  ELECT P0, URZ, PT ;  /* 0x0000000000ff782f */ /* 0x000fe20003800000 */
[----:B-1----:R-:W-:Y:S02]  /*09f0*/  ULEA UR6, UR6, UR4, 0x18 ;  /* 0x0000000406067291 */ /* 0x002fe4000f8ec0ff */
[----:B------:R-:W-:-:S04]  /*0a00*/  UIADD3 UR4, UPT, UPT, -UR5, 0x100000, URZ ;  /* 0x0010000005047890 */ /* 0x000fc8000fffe1ff */
[----:B------:R-:W-:Y:S02]  /*0a10*/  USHF.L.U32 UR5, UR4, 0xb, URZ ;  /* 0x0000000b04057899 */ /* 0x000fe400080006ff */
[----:B------:R-:W-:Y:S01]  /*0a20*/  USHF.L.U32 UR4, UR4, 0x1, URZ ;  /* 0x0000000104047899 */ /* 0x000fe200080006ff */
[----:B------:R-:W1:Y:S11]  /*0a30*/  FENCE.VIEW.ASYNC.S ;  /* 0x00000000000073c6 */ /* 0x000e760000000000 */
[----:B-1----:R2:W1:Y:S01]  /*0a40*/  SYNCS.EXCH.64 URZ, [UR6+0x100], UR4 ;  /* 0x0001000406ff75b2 */ /* 0x0024620008000100 */
[----:B------:R2:W1:Y:S02]  /*0a50*/  SYNCS.EXCH.64 URZ, [UR6+0x108], UR4 ;  /* 0x0001080406ff75b2 */ /* 0x0004640008000100 */
[----:B--2---:R-:W-:Y:S01]  /*0a60*/  NOP ;  /* 0x0000000000007918 */ /* 0x004fe20000000000 */
.L_x_12:
[----:B------:R-:W2:Y:S01]  /*0a70*/  SHFL.IDX PT, R2, R81, RZ, 0x1f ;  /* 0x00001fff51027589 */ /* 0x000ea200000e0000 */
[----:B------:R-:W-:Y:S01]  /*0a80*/  NOP ;  /* 0x0000000000007918 */ /* 0x000fe20000000000 */
[----:B--2---:R-:W-:-:S13]  /*0a90*/  ISETP.NE.AND P0, PT, R2, 0x4, PT ;  /* 0x000000040200780c */ /* 0x004fda0003f05270 */
[----:B------:R-:W-:Y:S05]  /*0aa0*/  @P0 BRA `(.L_x_13) ;  /* 0x00000000004c0947 */ /* 0x000fea0003800000 */
[----:B-1----:R-:W1:Y:S01]  /*0ab0*/  S2UR UR6, SR_CgaCtaId ;  /* 0x00000000000679c3 */ /* 0x002e620000008800 */
[----:B------:R-:W-:Y:S01]  /*0ac0*/  UMOV UR4, 0x1e0 ;  /* 0x000001e000047882 */ /* 0x000fe20000000000 */
[----:B------:R-:W-:Y:S01]  /*0ad0*/  UMOV UR5, 0x400 ;  /* 0x0000040000057882 */ /* 0x000fe20000000000 */
[----:B------:R-:W-:Y:S01]  /*0ae0*/  USEL UR4, UR4, 0x1a0, UP3 ;  /* 0x000001a004047887 */ /* 0x000fe20009800000 */
[----:B------:R-:W-:Y:S01]  /*0af0*/  UMOV UR8, 0x1 ;  /* 0x0000000100087882 */ /* 0x000fe20000000000 */
[----:B------:R-:W-:Y:S01]  /*0b00*/  ELECT P0, URZ, PT ;  /* 0x0000000000ff782f */ /* 0x000fe20003800000 */
[----:B------:R-:W-:-:S04]  /*0b10*/  UIADD3 UR8, UPT, UPT, -UR8, 0x100000, URZ ;  /* 0x0010000008087890 */ /* 0x000fc8000fffe1ff */
[----:B------:R-:W-:Y:S02]  /*0b20*/  USHF.L.U32 UR9, UR8, 0xb, URZ ;  /* 0x0000000b08097899 */ /* 0x000fe400080006ff */
[----:B------:R-:W-:Y:S02]  /*0b30*/  USHF.L.U32 UR8, UR8, 0x1, URZ ;  /* 0x0000000108087899 */ /* 0x000fe400080006ff */
[----:B-1----:R-:W-:Y:S02]  /*0b40*/  ULEA UR6, UR6, UR5, 0x18 ;  /* 0x0000000506067291 */ /* 0x002fe4000f8ec0ff */
[----:B------:R-:W-:-:S04]  /*0b50*/  UIADD3 UR4, UPT, UPT, -UR4, 0x100000, URZ ;  /* 0x0010000004047890 */ /* 0x000fc8000fffe1ff */
[----:B------:R-:W-:Y:S02]  /*0b60*/  USHF.L.U32 UR5, UR4, 0xb, URZ ;  /* 0x0000000b04057899 */ /* 0x000fe400080006ff */
[----:B------:R-:W-:Y:S01]  /*0b70*/  USHF.L.U32 UR4, UR4, 0x1, URZ ;  /* 0x0000000104047899 */ /* 0x000fe200080006ff */
[----:B------:R-:W1:Y:S03]  /*0b80*/  FENCE.VIEW.ASYNC.S ;  /* 0x00000000000073c6 */ /* 0x000e660000000000 */
[----:B-1----:R2:W1:Y:S08]  /*0b90*/  SYNCS.EXCH.64 URZ, [UR6+0x110], UR8 ;  /* 0x0001100806ff75b2 */ /* 0x0024700008000100 */
[----:B------:R2:W1:Y:S01]  /*0ba0*/  SYNCS.EXCH.64 URZ, [UR6+0x120], UR4 ;  /* 0x0001200406ff75b2 */ /* 0x0004620008000100 */
[----:B------:R2:W1:Y:S01]  /*0bb0*/  SYNCS.EXCH.64 URZ, [UR6+0x118], UR8 ;  /* 0x0001180806ff75b2 */ /* 0x0004620008000100 */
[----:B------:R2:W1:Y:S02]  /*0bc0*/  SYNCS.EXCH.64 URZ, [UR6+0x128], UR4 ;  /* 0x0001280406ff75b2 */ /* 0x0004640008000100 */
[----:B--2---:R-:W-:Y:S01]  /*0bd0*/  NOP ;  /* 0x0000000000007918 */ /* 0x004fe20000000000 */
.L_x_13:
[----:B------:R-:W2:Y:S01]  /*0be0*/  SHFL.IDX PT, R2, R81, RZ, 0x1f ;  /* 0x00001fff51027589 */ /* 0x000ea200000e0000 */
[----:B------:R-:W-:Y:S01]  /*0bf0*/  NOP ;  /* 0x0000000000007918 */ /* 0x000fe20000000000 */
[----:B--2---:R-:W-:-:S13]  /*0c00*/  ISETP.NE.AND P0, PT, R2, 0x5, PT ;  /* 0x000000050200780c */ /* 0x004fda0003f05270 */
[----:B------:R-:W-:Y:S05]  /*0c10*/  @P0 BRA `(.L_x_14) ;  /* 0x0000000000580947 */ /* 0x000fea0003800000 */
[----:B-1----:R-:W1:Y:S01]  /*0c20*/  S2UR UR4, SR_CgaCtaId ;  /* 0x00000000000479c3 */ /* 0x002e620000008800 */
        /* <DEDUP_REMOVED lines=12> */
[----:B-1----:R2:W1:Y:S01]  /*0cf0*/  SYNCS.EXCH.64 URZ, [UR4+0x130], UR8 ;  /* 0x0001300804ff75b2 */ /* 0x0024620008000100 */
[----:B------:R2:W1:Y:S01]  /*0d00*/  SYNCS.EXCH.64 URZ, [UR4+0x150], UR6 ;  /* 0x0001500604ff75b2 */ /* 0x0004620008000100 */
[----:B------:R2:W1:Y:S01]  /*0d10*/  SYNCS.EXCH.64 URZ, [UR4+0x138], UR8 ;  /* 0x0001380804ff75b2 */ /* 0x0004620008000100 */
[----:B------:R2:W1:Y:S01]  /*0d20*/  SYNCS.EXCH.64 URZ, [UR4+0x158], UR6 ;  /* 0x0001580604ff75b2 */ /* 0x0004620008000100 */
[----:B------:R2:W1:Y:S01]  /*0d30*/  SYNCS.EXCH.64 URZ, [UR4+0x140], UR8 ;  /* 0x0001400804ff75b2 */ /* 0x0004620008000100 */
[----:B------:R2:W1:Y:S01]  /*0d40*/  SYNCS.EXCH.64 URZ, [UR4+0x160], UR6 ;  /* 0x0001600604ff75b2 */ /* 0x0004620008000100 */
[----:B------:R2:W1:Y:S01]  /*0d50*/  SYNCS.EXCH.64 URZ, [UR4+0x148], UR8 ;  /* 0x0001480804ff75b2 */ /* 0x0004620008000100 */
[----:B------:R2:W1:Y:S02]  /*0d60*/  SYNCS.EXCH.64 URZ, [UR4+0x168], UR6 ;  /* 0x0001680604ff75b2 */ /* 0x0004640008000100 */
[----:B--2---:R-:W-:Y:S01]  /*0d70*/  NOP ;  /* 0x0000000000007918 */ /* 0x004fe20000000000 */
.L_x_14:
[----:B------:R-:W2:Y:S01]  /*0d80*/  SHFL.IDX PT, R2, R81, RZ, 0x1f ;  /* 0x00001fff51027589 */ /* 0x000ea200000e0000 */
[----:B------:R-:W1:Y:S01]  /*0d90*/  S2UR UR47, SR_CgaCtaId ;  /* 0x00000000002f79c3 */ /* 0x000e620000008800 */
[----:B------:R-:W-:Y:S01]  /*0da0*/  NOP ;  /* 0x0000000000007918 */ /* 0x000fe20000000000 */
[----:B--2---:R-:W-:-:S13]  /*0db0*/  ISETP.NE.AND P0, PT, R2, 0x3, PT ;  /* 0x000000030200780c */ /* 0x004fda0003f05270 */
[----:B-1----:R-:W-:Y:S05]  /*0dc0*/  @P0 BRA `(.L_x_15) ;  /* 0x0000000000340947 */ /* 0x002fea0003800000 */
[----:B------:R-:W-:Y:S01]  /*0dd0*/  UMOV UR4, 0x400 ;  /* 0x0000040000047882 */ /* 0x000fe20000000000 */
[----:B------:R-:W-:Y:S01]  /*0de0*/  UMOV UR6, 0x20 ;  /* 0x0000002000067882 */ /* 0x000fe20000000000 */
[----:B------:R-:W-:Y:S02]  /*0df0*/  ULEA UR4, UR47, UR4, 0x18 ;  /* 0x000000042f047291 */ /* 0x000fe4000f8ec0ff */
[----:B------:R-:W-:-:S04]  /*0e00*/  UIADD3 UR6, UPT, UPT, -UR6, 0x100000, URZ ;  /* 0x0010000006067890 */ /* 0x000fc8000fffe1ff */
[----:B------:R-:W-:Y:S02]  /*0e10*/  USHF.L.U32 UR7, UR6, 0xb, URZ ;  /* 0x0000000b06077899 */ /* 0x000fe400080006ff */
[----:B------:R-:W-:Y:S01]  /*0e20*/  USHF.L.U32 UR6, UR6, 0x1, URZ ;  /* 0x0000000106067899 */ /* 0x000fe200080006ff */
[----:B------:R-:W-:Y:S01]  /*0e30*/  ELECT P0, URZ, PT ;  /* 0x0000000000ff782f */ /* 0x000fe20003800000 */
[----:B------:R-:W1:Y:S10]  /*0e40*/  FENCE.VIEW.ASYNC.S ;  /* 0x00000000000073c6 */ /* 0x000e740000000000 */
[----:B-1----:R1:W2:Y:S01]  /*0e50*/  SYNCS.EXCH.64 URZ, [UR4+0x170], UR6 ;  /* 0x0001700604ff75b2 */ /* 0x0022a20008000100 */
[----:B------:R1:W1:Y:S01]  /*0e60*/  SYNCS.EXCH.64 URZ, [UR4+0x180], UR6 ;  /* 0x0001800604ff75b2 */ /* 0x0002620008000100 */
[----:B------:R1:W1:Y:S01]  /*0e70*/  SYNCS.EXCH.64 URZ, [UR4+0x178], UR6 ;  /* 0x0001780604ff75b2 */ /* 0x0002620008000100 */
[----:B------:R1:W1:Y:S01]  /*0e80*/  SYNCS.EXCH.64 URZ, [UR4+0x188], UR6 ;  /* 0x0001880604ff75b2 */ /* 0x0002620008000100 */
[----:B------:R-:W-:Y:S01]  /*0e90*/  NOP ;  /* 0x0000000000007918 */ /* 0x000fe20000000000 */
.L_x_15:
[----:B-1----:R-:W1:Y:S01]  /*0ea0*/  LDCU UR4, c[0x0][0x36c] ;  /* 0x00006d80ff0477ac */ /* 0x002e620008000800 */
[----:B------:R-:W-:Y:S01]  /*0eb0*/  ISETP.NE.OR P3, PT, R0, 0x2, !P3 ;  /* 0x000000020000780c */ /* 0x000fe20005f65670 */
[----:B------:R-:W-:Y:S01]  /*0ec0*/  NOP ;  /* 0x0000000000007918 */ /* 0x000fe20000000000 */
[----:B------:R-:W-:Y:S01]  /*0ed0*/  LOP3.LUT R0, R94, 0x1f, RZ, 0xc0, !PT ;  /* 0x0000001f5e007812 */ /* 0x000fe200078ec0ff */
[----:B------:R-:W-:Y:S02]  /*0ee0*/  UISETP.NE.AND UP4, UPT, UR17, URZ, UPT ;  /* 0x000000ff1100728c */ /* 0x000fe4000bf85270 */
[----:B-1----:R-:W-:-:S09]  /*0ef0*/  UISETP.EQ.U32.AND UP5, UPT, UR4, 0x1, UPT ;  /* 0x000000010400788c */ /* 0x002fd2000bfa2070 */
[----:B------:R-:W-:Y:S05]  /*0f00*/  BRA.U !UP5, `(.L_x_16) ;  /* 0x000000010d087547 */ /* 0x000fea000b800000 */
[----:B--234-:R-:W-:Y:S01]  /*0f10*/  UCGABAR_ARV ;  /* 0x00000000000079c7 */ /* 0x01cfe20008000000 */
[----:B------:R-:W-:Y:S05]  /*0f20*/  BRA `(.L_x_17) ;  /* 0x0000000000047947 */ /* 0x000fea0003800000 */
.L_x_16:
[----:B--234-:R-:W-:Y:S01]  /*0f30*/  NOP ;  /* 0x0000000000007918 */ /* 0x01cfe20000000000 */
.L_x_17:
[----:B------:R-:W1:Y:S01]  /*0f40*/  S2UR UR7, SR_CTAID.X ;  /* 0x00000000000779c3 */ /* 0x000e620000002500 */
[----:B------:R-:W-:-:S05]  /*0f50*/  CS2R.32 R82, SR_CgaSize ;  /* 0x0000000000527805 */ /* 0x000fca0000008a00 */
[----:B------:R-:W-:-:S05]  /*0f60*/  IMAD R82, R82, -0xa0, RZ ;  /* 0xffffff6052527824 */ /* 0x000fca00078e02ff */
[----:B------:R-:W-:-:S14]  /*0f70*/  R2UR UR5, R82 ;  /* 0x00000000520572ca */ /* 0x000fdc00000e0000 */
[----:B------:R-:W2:Y:S01]  /*0f80*/  LDCU UR5, c[0x0][UR5+0x2b0] ;  /* 0x00005600050577ac */ /* 0x000ea20008000800 */
[----:B------:R-:W-:-:S05]  /*0f90*/  CS2R.32 R82, SR_CgaSize ;  /* 0x0000000000527805 */ /* 0x000fca0000008a00 */
[----:B------:R-:W-:-:S05]  /*0fa0*/  IMAD R82, R82, -0xa0, RZ ;  /* 0xffffff6052527824 */ /* 0x000fca00078e02ff */
[----:B------:R-:W-:-:S14]  /*0fb0*/  R2UR UR4, R82 ;  /* 0x00000000520472ca */ /* 0x000fdc00000e0000 */
[----:B------:R-:W3:Y:S01]  /*0fc0*/  LDCU UR4, c[0x0][UR4+0x2b4] ;  /* 0x00005680040477ac */ /* 0x000ee20008000800 */
[----:B------:R-:W4:Y:S01]  /*0fd0*/  S2UR UR8, SR_CTAID.Y ;  /* 0x00000000000879c3 */ /* 0x000f220000002600 */
[----:B------:R-:W-:-:S05]  /*0fe0*/  CS2R.32 R82, SR_CgaSize ;  /* 0x0000000000527805 */ /* 0x000fca0000008a00 */
[----:B------:R-:W-:-:S05]  /*0ff0*/  IMAD R82, R82, -0xa0, RZ ;  /* 0xffffff6052527824 */ /* 0x000fca00078e02ff */
[----:B------:R-:W-:-:S14]  /*1000*/  R2UR UR9, R82 ;  /* 0x00000000520972ca */ /* 0x000fdc00000e0000 */
[----:B------:R-:W3:Y:S01]  /*1010*/  LDCU UR9, c[0x0][UR9+0x2a0] ;  /* 0x00005400090977ac */ /* 0x000ee20008000800 */
[----:B------:R-:W3:Y:S01]  /*1020*/  LDCU UR21, c[0x0][0xb24] ;  /* 0x00016480ff1577ac */ /* 0x000ee20008000800 */
[----:B------:R-:W1:Y:S01]  /*1030*/  S2UR UR36, SR_CTAID.Z ;  /* 0x00000000002479c3 */ /* 0x000e620000002700 */
[----:B------:R-:W-:-:S05]  /*1040*/  CS2R.32 R82, SR_CgaSize ;  /* 0x0000000000527805 */ /* 0x000fca0000008a00 */
[----:B------:R-:W-:-:S05]  /*1050*/  IMAD R82, R82, -0xa0, RZ ;  /* 0xffffff6052527824 */ /* 0x000fca00078e02ff */
[----:B------:R-:W-:-:S14]  /*1060*/  R2UR UR63, R82 ;  /* 0x00000000523f72ca */ /* 0x000fdc00000e0000 */
[----:B------:R-:W3:Y:S01]  /*1070*/  LDCU UR63, c[0x0][UR63+0x2a4] ;  /* 0x000054803f3f77ac */ /* 0x000ee20008000800 */
[----:B------:R-:W3:Y:S01]  /*1080*/  LDCU UR42, c[0x0][0xb24] ;  /* 0x00016480ff2a77ac */ /* 0x000ee20008000800 */
[----:B-1----:R-:W-:Y:S01]  /*1090*/  I2FP.F32.U32 R3, UR7 ;  /* 0x0000000700037c45 */ /* 0x002fe20008201000 */
[----:B------:R-:W1:Y:S04]  /*10a0*/  LDCU UR28, c[0x0][0xb30] ;  /* 0x00016600ff1c77ac */ /* 0x000e680008000800 */
[----:B--2---:R-:W-:Y:S01]  /*10b0*/  FMUL R3, R3, UR5 ;  /* 0x0000000503037c20 */ /* 0x004fe20008400000 */
[----:B------:R-:W-:Y:S01]  /*10c0*/  USHF.L.U32 UR26, UR47, 0xb, URZ ;  /* 0x0000000b2f1a7899 */ /* 0x000fe200080006ff */
[----:B----4-:R-:W-:Y:S01]  /*10d0*/  I2FP.F32.U32 R2, UR8 ;  /* 0x0000000800027c45 */ /* 0x010fe20008201000 */
[----:B---3--:R-:W-:-:S03]  /*10e0*/  UISETP.GE.AND UP2, UPT, UR21, 0x1, UPT ;  /* 0x000000011500788c */ /* 0x008fc6000bf46270 */
[----:B------:R-:W2:Y:S01]  /*10f0*/  F2I.U32.TRUNC.NTZ R3, R3 ;  /* 0x0000000300037305 */ /* 0x000ea2000020f000 */
[----:B------:R-:W-:Y:S01]  /*1100*/  UMOV UR16, UR7 ;  /* 0x0000000700107c82 */ /* 0x000fe20008000000 */
[----:B------:R-:W-:Y:S01]  /*1110*/  FMUL R2, R2, UR4 ;  /* 0x0000000402027c20 */ /* 0x000fe20008400000 */
[----:B------:R-:W-:-:S05]  /*1120*/  UMOV UR20, UR8 ;  /* 0x0000000800147c82 */ /* 0x000fca0008000000 */
[----:B------:R-:W3:Y:S01]  /*1130*/  F2I.U32.TRUNC.NTZ R2, R2 ;  /* 0x0000000200027305 */ /* 0x000ee2000020f000 */
[----:B--2---:R-:W-:Y:S02]  /*1140*/  R2UR UR4, R3 ;  /* 0x00000000030472ca */ /* 0x004fe400000e0000 */
[----:B---3--:R-:W-:Y:S02]  /*1150*/  R2UR UR6, R2 ;  /* 0x00000000020672ca */ /* 0x008fe400000e0000 */
[----:B------:R-:W-:-:S09]  /*1160*/  PRMT R2, RZ, 0x7610, R2 ;  /* 0x00007610ff027816 */ /* 0x000fd20000000002 */
[----:B------:R-:W-:-:S04]  /*1170*/  UIADD3 UR5, UPT, UPT, -UR4, URZ, URZ ;  /* 0x000000ff04057290 */ /* 0x000fc8000fffe1ff */
[----:B------:R-:W-:Y:S02]  /*1180*/  UIMAD UR5, UR9, UR5, UR7 ;  /* 0x00000005090572a4 */ /* 0x000fe4000f8e0207 */
[----:B------:R-:W-:-:S04]  /*1190*/  UIADD3 UR4, UPT, UPT, -UR6, URZ, URZ ;  /* 0x000000ff06047290 */ /* 0x000fc8000fffe1ff */
[----:B------:R-:W-:Y:S01]  /*11a0*/  IMAD.U32 R82, RZ, RZ, UR5 ;  /* 0x00000005ff527e24 */ /* 0x000fe2000f8e00ff */
[----:B------:R-:W-:Y:S01]  /*11b0*/  UIMAD UR63, UR63, UR4, UR8 ;  /* 0x000000043f3f72a4 */ /* 0x000fe2000f8e0208 */
[----:B-1----:R-:W-:Y:S11]  /*11c0*/  BRA.U UP4, `(.L_x_18) ;  /* 0x0000000104287547 */ /* 0x002ff6000b800000 */
[----:B------:R-:W-:Y:S01]  /*11d0*/  R2UR UR4, R82 ;  /* 0x00000000520472ca */ /* 0x000fe200000e0000 */
[----:B------:R-:W-:Y:S02]  /*11e0*/  UISETP.NE.AND UP0, UPT, UR63, URZ, UPT ;  /* 0x000000ff3f00728c */ /* 0x000fe4000bf05270 */
[----:B------:R-:W-:-:S10]  /*11f0*/  UISETP.NE.AND UP1, UPT, UR63, 0x1, UPT ;  /* 0x000000013f00788c */ /* 0x000fd4000bf25270 */
[----:B------:R-:W-:-:S04]  /*1200*/  UISETP.EQ.OR UP0, UPT, UR4, URZ, !UP0 ;  /* 0x000000ff0400728c */ /* 0x000fc8000c702670 */
[----:B------:R-:W-:Y:S02]  /*1210*/  USEL UR5, URZ, 0x1, !UP0 ;  /* 0x00000001ff057887 */ /* 0x000fe4000c000000 */
[----:B------:R-:W-:Y:S02]  /*1220*/  UISETP.NE.AND UP0, UPT, UR4, URZ, UPT ;  /* 0x000000ff0400728c */ /* 0x000fe4000bf05270 */
[----:B------:R-:W-:-:S04]  /*1230*/  USEL UR4, URZ, 0x2, UP1 ;  /* 0x00000002ff047887 */ /* 0x000fc80008800000 */
[----:B------:R-:W-:-:S04]  /*1240*/  USEL UR4, UR4, 0x2, UP0 ;  /* 0x0000000204047887 */ /* 0x000fc80008000000 */
[----:B------:R-:W-:-:S06]  /*1250*/  UIADD3 UR4, UPT, UPT, UR5, UR4, URZ ;  /* 0x0000000405047290 */ /* 0x000fcc000fffe0ff */
[----:B------:R-:W-:Y:S02]  /*1260*/  MOV R2, UR4 ;  /* 0x0000000400027c02 */ /* 0x000fe40008000f00 */
.L_x_18:
[----:B------:R-:W-:Y:S05]  /*1270*/  BRA.U !UP2, `(.L_x_19) ;  /* 0x000000010ad47547 */ /* 0x000fea000b800000 */
[----:B------:R-:W1:Y:S01]  /*1280*/  LDCU.128 UR12, c[0x0][0xb10] ;  /* 0x00016200ff0c77ac */ /* 0x000e620008000c00 */
[----:B------:R-:W2:Y:S01]  /*1290*/  LDCU UR6, c[0x0][0x370] ;  /* 0x00006e00ff0677ac */ /* 0x000ea20008000800 */
[----:B------:R-:W3:Y:S01]  /*12a0*/  LDCU UR5, c[0x0][0x374] ;  /* 0x00006e80ff0577ac */ /* 0x000ee20008000800 */
[----:B------:R-:W4:Y:S01]  /*12b0*/  LDCU UR27, c[0x0][0xb0c] ;  /* 0x00016180ff1b77ac */ /* 0x000f220008000800 */
[----:B------:R-:W4:Y:S01]  /*12c0*/  LDCU UR4, c[0x0][0xb20] ;  /* 0x00016400ff0477ac */ /* 0x000f220008000800 */
[----:B------:R-:W4:Y:S01]  /*12d0*/  LDCU.64 UR8, c[0x0][0xb28] ;  /* 0x00016500ff0877ac */ /* 0x000f220008000a00 */
[----:B-1----:R-:W-:Y:S02]  /*12e0*/  UISETP.NE.AND UP0, UPT, UR14, 0x1, UPT ;  /* 0x000000010e00788c */ /* 0x002fe4000bf05270 */
[----:B---3--:R-:W-:Y:S02]  /*12f0*/  UIMAD.WIDE.U32 UR10, UR5, UR15, URZ ;  /* 0x0000000f050a72a5 */ /* 0x008fe4000f8e00ff */
[----:B--2---:R-:W-:-:S02]  /*1300*/  UIMAD.WIDE.U32 UR22, UR6, UR12, URZ ;  /* 0x0000000c061672a5 */ /* 0x004fc4000f8e00ff */
[----:B----4-:R-:W-:Y:S02]  /*1310*/  UISETP.NE.AND UP1, UPT, UR27, 0x1, UPT ;  /* 0x000000011b00788c */ /* 0x010fe4000bf25270 */
[----:B------:R-:W-:Y:S01]  /*1320*/  UISETP.NE.AND UP2, UPT, UR21, 0x1, UPT ;  /* 0x000000011500788c */ /* 0x000fe2000bf45270 */
[----:B------:R-:W-:Y:S02]  /*1330*/  UMOV UR10, UR11 ;  /* 0x0000000b000a7c82 */ /* 0x000fe40008000000 */
[----:B------:R-:W-:Y:S01]  /*1340*/  UMOV UR22, UR23 ;  /* 0x0000001700167c82 */ /* 0x000fe20008000000 */
[----:B------:R-:W-:Y:S02]  /*1350*/  @UP0 USHF.R.U32.HI UR5, URZ, UR4, UR10 ;  /* 0x00000004ff050299 */ /* 0x000fe4000801160a */
[----:B------:R-:W-:Y:S02]  /*1360*/  UIMAD.WIDE.U32 UR24, UR20, UR15, URZ ;  /* 0x0000000f141872a5 */ /* 0x000fe4000f8e00ff */
[----:B------:R-:W-:-:S02]  /*1370*/  UIMAD.WIDE.U32 UR10, UR5, UR8, URZ ;  /* 0x00000008050a72a5 */ /* 0x000fc4000f8e00ff */
[----:B------:R-:W-:Y:S02]  /*1380*/  @UP1 USHF.R.U32.HI UR6, URZ, UR13, UR22 ;  /* 0x0000000dff061299 */ /* 0x000fe40008011616 */
[----:B------:R-:W-:Y:S02]  /*1390*/  UIMAD.WIDE.U32 UR18, UR16, UR12, URZ ;  /* 0x0000000c101272a5 */ /* 0x000fe4000f8e00ff */
[----:B------:R-:W-:Y:S01]  /*13a0*/  UIMAD.WIDE.U32 UR22, UR6, UR8, URZ ;  /* 0x00000008061672a5 */ /* 0x000fe2000f8e00ff */
[----:B------:R-:W-:Y:S01]  /*13b0*/  UMOV UR24, UR25 ;  /* 0x0000001900187c82 */ /* 0x000fe20008000000 */
[----:B------:R-:W-:Y:S01]  /*13c0*/  UMOV UR10, UR11 ;  /* 0x0000000b000a7c82 */ /* 0x000fe20008000000 */
[----:B------:R-:W-:Y:S02]  /*13d0*/  USHF.R.U32.HI UR24, URZ, UR4, UR24 ;  /* 0x00000004ff187299 */ /* 0x000fe40008011618 */
[----:B------:R-:W-:Y:S02]  /*13e0*/  @UP2 USHF.R.U32.HI UR5, URZ, UR9, UR10 ;  /* 0x00000009ff052299 */ /* 0x000fe4000801160a */
[----:B------:R-:W-:Y:S01]  /*13f0*/  UMOV UR7, UR23 ;  /* 0x0000001700077c82 */ /* 0x000fe20008000000 */
[----:B------:R-:W-:Y:S01]  /*1400*/  UMOV UR18, UR19 ;  /* 0x0000001300127c82 */ /* 0x000fe20008000000 */
[----:B------:R-:W-:-:S02]  /*1410*/  @UP2 USHF.R.U32.HI UR6, URZ, UR9, UR7 ;  /* 0x00000009ff062299 */ /* 0x000fc40008011607 */
[----:B------:R-:W-:Y:S02]  /*1420*/  USHF.R.U32.HI UR13, URZ, UR13, UR18 ;  /* 0x0000000dff0d7299 */ /* 0x000fe40008011612 */
[----:B------:R-:W-:Y:S02]  /*1430*/  USEL UR4, UR20, UR24, !UP0 ;  /* 0x0000001814047287 */ /* 0x000fe4000c000000 */
[----:B------:R-:W-:Y:S02]  /*1440*/  UIMAD UR7, UR5, UR21, URZ ;  /* 0x00000015050772a4 */ /* 0x000fe4000f8e02ff */
[----:B------:R-:W-:Y:S02]  /*1450*/  USEL UR5, UR16, UR13, !UP1 ;  /* 0x0000000d10057287 */ /* 0x000fe4000c800000 */
[----:B------:R-:W-:Y:S02]  /*1460*/  UIMAD UR12, UR6, UR21, URZ ;  /* 0x00000015060c72a4 */ /* 0x000fe4000f8e02ff */
[----:B------:R-:W-:-:S02]  /*1470*/  UISETP.GE.AND UP0, UPT, UR4, UR7, UPT ;  /* 0x000000070400728c */ /* 0x000fc4000bf06270 */
[----:B------:R-:W-:Y:S02]  /*1480*/  UIMAD.WIDE.U32 UR10, UR4, UR8, URZ ;  /* 0x00000008040a72a5 */ /* 0x000fe4000f8e00ff */
[----:B------:R-:W-:Y:S02]  /*1490*/  UISETP.GE.OR UP0, UPT, UR5, UR12, UP0 ;  /* 0x0000000c0500728c */ /* 0x000fe40008706670 */
[----:B------:R-:W-:Y:S02]  /*14a0*/  UIMAD.WIDE.U32 UR12, UR5, UR8, URZ ;  /* 0x00000008050c72a5 */ /* 0x000fe4000f8e00ff */
[----:B------:R-:W-:Y:S01]  /*14b0*/  UIADD3 UR10, UPT, UPT, -UR4, URZ, URZ ;  /* 0x000000ff040a7290 */ /* 0x000fe2000fffe1ff */
[----:B------:R-:W-:Y:S01]  /*14c0*/  UMOV UR8, UR11 ;  /* 0x0000000b00087c82 */ /* 0x000fe20008000000 */
[----:B------:R-:W-:Y:S02]  /*14d0*/  UIADD3 UR11, UPT, UPT, -UR5, URZ, URZ ;  /* 0x000000ff050b7290 */ /* 0x000fe4000fffe1ff */
[----:B------:R-:W-:-:S03]  /*14e0*/  USHF.R.U32.HI UR8, URZ, UR9, UR8 ;  /* 0x00000009ff087299 */ /* 0x000fc60008011608 */
[----:B------:R-:W-:Y:S01]  /*14f0*/  @!UP0 UMOV UR7, UR13 ;  /* 0x0000000d00078c82 */ /* 0x000fe20008000000 */
[----:B------:R-:W-:Y:S02]  /*1500*/  UIMAD UR20, UR14, UR10, UR20 ;  /* 0x0000000a0e1472a4 */ /* 0x000fe4000f8e0214 */
[----:B------:R-:W-:Y:S02]  /*1510*/  USEL UR8, UR4, UR8, !UP2 ;  /* 0x0000000804087287 */ /* 0x000fe4000d000000 */
[----:B------:R-:W-:Y:S02]  /*1520*/  @!UP0 USHF.R.U32.HI UR7, URZ, UR9, UR7 ;  /* 0x00000009ff078299 */ /* 0x000fe40008011607 */
[----:B------:R-:W-:Y:S02]  /*1530*/  UIADD3 UR9, UPT, UPT, -UR8, URZ, URZ ;  /* 0x000000ff08097290 */ /* 0x000fe4000fffe1ff */
[----:B------:R-:W-:Y:S02]  /*1540*/  @!UP0 USEL UR7, UR5, UR7, !UP2 ;  /* 0x0000000705078287 */ /* 0x000fe4000d000000 */
[----:B------:R-:W-:-:S02]  /*1550*/  UIMAD UR9, UR21, UR9, UR4 ;  /* 0x00000009150972a4 */ /* 0x000fc4000f8e0204 */
[----:B------:R-:W-:Y:S02]  /*1560*/  @!UP0 UIADD3 UR8, UPT, UPT, UR8, -UR7, URZ ;  /* 0x8000000708088290 */ /* 0x000fe4000fffe0ff */
[----:B------:R-:W-:Y:S02]  /*1570*/  @!UP0 UIMAD UR6, UR9, UR6, UR7 ;  /* 0x00000006090682a4 */ /* 0x000fe4000f8e0207 */
[----:B------:R-:W-:Y:S02]  /*1580*/  @!UP0 UIMAD UR4, UR8, UR21, UR5 ;  /* 0x00000015080482a4 */ /* 0x000fe4000f8e0205 */
[----:B------:R-:W-:Y:S02]  /*1590*/  UIMAD UR16, UR27, UR11, UR16 ;  /* 0x0000000b1b1072a4 */ /* 0x000fe4000f8e0210 */
[----:B------:R-:W-:Y:S01]  /*15a0*/  UIMAD UR20, UR4, UR14, UR20 ;  /* 0x0000000e041472a4 */ /* 0x000fe2000f8e0214 */
[----:B------:R-:W-:Y:S02]  /*15b0*/  @!UP0 UMOV UR5, UR6 ;  /* 0x0000000600058c82 */ /* 0x000fe40008000000 */
[----:B------:R-:W-:-:S12]  /*15c0*/  UIMAD UR16, UR5, UR27, UR16 ;  /* 0x0000001b051072a4 */ /* 0x000fd8000f8e0210 */
.L_x_19:
[----:B------:R-:W-:Y:S02]  /*15d0*/  UISETP.NE.AND UP1, UPT, UR28, 0x1, UPT ;  /* 0x000000011c00788c */ /* 0x000fe4000bf25270 */
[----:B------:R-:W-:Y:S02]  /*15e0*/  UISETP.NE.AND UP0, UPT, UR17, 0x2, UPT ;  /* 0x000000021100788c */ /* 0x000fe4000bf05270 */
[----:B------:R-:W-:-:S05]  /*15f0*/  ULOP3.LUT UR21, UR26, 0x800, URZ, 0xc0, !UPT ;  /* 0x000008001a157892 */ /* 0x000fca000f8ec0ff */
[----:B------:R-:W-:Y:S07]  /*1600*/  BRA.U UP1, `(.L_x_20) ;  /* 0x0000000101447547 */ /* 0x000fee000b800000 */
[----:B------:R-:W1:Y:S01]  /*1610*/  LDCU.128 UR8, c[0x0][0xb10] ;  /* 0x00016200ff0877ac */ /* 0x000e620008000c00 */
[----:B------:R-:W2:Y:S01]  /*1620*/  LDCU UR12, c[0x0][0xb0c] ;  /* 0x00016180ff0c77ac */ /* 0x000ea20008000800 */
[----:B------:R-:W3:Y:S01]  /*1630*/  LDCU UR13, c[0x0][0xb20] ;  /* 0x00016400ff0d77ac */ /* 0x000ee20008000800 */
[----:B-1----:R-:W-:Y:S02]  /*1640*/  UIMAD.WIDE.U32 UR6, UR16, UR8, URZ ;  /* 0x00000008100672a5 */ /* 0x002fe4000f8e00ff */
[----:B------:R-:W-:Y:S02]  /*1650*/  UIMAD.WIDE.U32 UR4, UR20, UR11, URZ ;  /* 0x0000000b140472a5 */ /* 0x000fe4000f8e00ff */
[----:B--2---:R-:W-:Y:S02]  /*1660*/  UISETP.NE.AND UP2, UPT, UR12, 0x1, UPT ;  /* 0x000000010c00788c */ /* 0x004fe4000bf45270 */
[----:B------:R-:W-:Y:S01]  /*1670*/  UISETP.NE.AND UP1, UPT, UR10, 0x1, UPT ;  /* 0x000000010a00788c */ /* 0x000fe2000bf25270 */
[----:B------:R-:W-:-:S02]  /*1680*/  UMOV UR6, UR7 ;  /* 0x0000000700067c82 */ /* 0x000fc40008000000 */
[----:B------:R-:W-:Y:S01]  /*1690*/  UMOV UR4, UR5 ;  /* 0x0000000500047c82 */ /* 0x000fe20008000000 */
[----:B------:R-:W-:Y:S02]  /*16a0*/  USHF.R.U32.HI UR6, URZ, UR9, UR6 ;  /* 0x00000009ff067299 */ /* 0x000fe40008011606 */
[----:B---3--:R-:W-:Y:S02]  /*16b0*/  USHF.R.U32.HI UR4, URZ, UR13, UR4 ;  /* 0x0000000dff047299 */ /* 0x008fe40008011604 */
[----:B------:R-:W-:Y:S02]  /*16c0*/  USEL UR5, UR16, UR6, !UP2 ;  /* 0x0000000610057287 */ /* 0x000fe4000d000000 */
[----:B------:R-:W-:-:S04]  /*16d0*/  USEL UR4, UR20, UR4, !UP1 ;  /* 0x0000000414047287 */ /* 0x000fc8000c800000 */
[----:B------:R-:W-:Y:S02]  /*16e0*/  UIADD3 UR6, UPT, UPT, UR5, -UR4, URZ ;  /* 0x8000000405067290 */ /* 0x000fe4000fffe0ff */
[----:B------:R-:W-:Y:S02]  /*16f0*/  UIADD3 UR4, UPT, UPT, -UR5, UR4, URZ ;  /* 0x0000000405047290 */ /* 0x000fe4000fffe1ff */
[----:B------:R-:W-:Y:S02]  /*1700*/  UIMAD UR20, UR6, UR10, UR20 ;  /* 0x0000000a061472a4 */ /* 0x000fe4000f8e0214 */
[----:B------:R-:W-:-:S12]  /*1710*/  UIMAD UR16, UR4, UR12, UR16 ;  /* 0x0000000c041072a4 */ /* 0x000fd8000f8e0210 */
.L_x_20:
[----:B------:R-:W-:Y:S05]  /*1720*/  BRA.U !UP5, `(.L_x_21) ;  /* 0x000000010d0c7547 */ /* 0x000fea000b800000 */
[----:B------:R-:W-:Y:S01]  /*1730*/  UCGABAR_WAIT ;  /* 0x0000000000007dc7 */ /* 0x000fe20008000000 */
[----:B------:R-:W-:Y:S01]  /*1740*/  CCTL.IVALL ;  /* 0x00000000ff00798f */ /* 0x000fe20002000000 */
[----:B------:R-:W-:Y:S05]  /*1750*/  BRA `(.L_x_22) ;  /* 0x0000000000047947 */ /* 0x000fea0003800000 */
.L_x_21:
[----:B------:R-:W-:Y:S06]  /*1760*/  BAR.SYNC.DEFER_BLOCKING 0x0 ;  /* 0x0000000000007b1d */ /* 0x000fec0000010000 */
.L_x_22:
[----:B------:R-:W-:Y:S05]  /*1770*/  BRA.U UP0, `(.L_x_23) ;  /* 0x0000001500e07547 */ /* 0x000fea000b800000 */
[----:B------:R-:W1:Y:S01]  /*1780*/  LDCU UR6, c[0x0][0x38c] ;  /* 0x00007180ff0677ac */ /* 0x000e620008000800 */
[----:B------:R-:W-:Y:S01]  /*1790*/  PLOP3.LUT P1, PT, PT, PT, UP3, 0x80, 0x8 ;  /* 0x000000000008781c */ /* 0x000fe20003f2f038 */
[----:B------:R-:W-:Y:S01]  /*17a0*/  IMAD.MOV.U32 R12, RZ, RZ, 0x1 ;  /* 0x00000001ff0c7424 */ /* 0x000fe200078e00ff */
[----:B------:R-:W-:Y:S01]  /*17b0*/  ISETP.EQ.OR P2, PT, R0, RZ, P3 ;  /* 0x000000ff0000720c */ /* 0x000fe20001f42670 */
[----:B------:R-:W-:Y:S01]  /*17c0*/  UISETP.NE.AND UP1, UPT, UR17, URZ, UPT ;  /* 0x000000ff1100728c */ /* 0x000fe2000bf25270 */
[----:B------:R-:W-:Y:S02]  /*17d0*/  PLOP3.LUT P1, PT, P1, PT, PT, 0x8, 0x80 ;  /* 0x000000000080781c */ /* 0x000fe40000f2e170 */
[----:B------:R-:W-:Y:S01]  /*17e0*/  CS2R R10, SRZ ;  /* 0x00000000000a7805 */ /* 0x000fe2000001ff00 */
[----:B------:R-:W-:Y:S01]  /*17f0*/  IMAD.MOV.U32 R9, RZ, RZ, RZ ;  /* 0x000000ffff097224 */ /* 0x000fe200078e00ff */
[----:B------:R-:W2:Y:S01]  /*1800*/  LDCU UR39, c[0x0][0x370] ;  /* 0x00006e00ff2777ac */ /* 0x000ea20008000800 */
[----:B------:R-:W-:Y:S01]  /*1810*/  IMAD.MOV.U32 R8, RZ, RZ, 0x1 ;  /* 0x00000001ff087424 */ /* 0x000fe200078e00ff */
[----:B------:R-:W-:Y:S01]  /*1820*/  USEL UR25, UR43, 0x2, UP1 ;  /* 0x000000022b197887 */ /* 0x000fe20008800000 */
[----:B------:R-:W3:Y:S01]  /*1830*/  LDCU.64 UR28, c[0x0][0x348] ;  /* 0x00006900ff1c77ac */ /* 0x000ee20008000a00 */
[----:B-1----:R-:W-:-:S02]  /*1840*/  UIADD3 UR5, UPT, UPT, UR6, 0x1f, URZ ;  /* 0x0000001f06057890 */ /* 0x002fc4000fffe0ff */
[----:B------:R-:W-:Y:S02]  /*1850*/  USHF.R.U32.HI UR44, URZ, 0x5, UR21 ;  /* 0x00000005ff2c7899 */ /* 0x000fe40008011615 */
[----:B------:R-:W-:Y:S02]  /*1860*/  USHF.R.S32.HI UR4, URZ, 0x1f, UR5 ;  /* 0x0000001fff047899 */ /* 0x000fe40008011405 */
[----:B------:R-:W-:Y:S02]  /*1870*/  UIADD3 UR45, UPT, UPT, UR6, 0x3e, URZ ;  /* 0x0000003e062d7890 */ /* 0x000fe4000fffe0ff */
[----:B------:R-:W-:Y:S01]  /*1880*/  ULEA.HI UR4, UR4, UR5, URZ, 0x5 ;  /* 0x0000000504047291 */ /* 0x000fe2000f8f28ff */
[----:B------:R-:W1:Y:S03]  /*1890*/  LDCU UR38, c[0x0][0x374] ;  /* 0x00006e80ff2677ac */ /* 0x000e660008000800 */
[----:B------:R-:W-:-:S02]  /*18a0*/  USHF.R.S32.HI UR41, URZ, 0x5, UR4 ;  /* 0x00000005ff297899 */ /* 0x000fc40008011404 */
[----:B------:R-:W-:Y:S02]  /*18b0*/  UIADD3 UR4, UPT, UPT, UR6, -0x1, URZ ;  /* 0xffffffff06047890 */ /* 0x000fe4000fffe0ff */
[----:B------:R-:W-:Y:S02]  /*18c0*/  UISETP.LT.U32.AND UP0, UPT, UR41, 0xc, UPT ;  /* 0x0000000c2900788c */ /* 0x000fe4000bf01070 */
[----:B------:R-:W-:Y:S02]  /*18d0*/  UISETP.GE.U32.AND UP2, UPT, UR4, -0x3f, UPT ;  /* 0xffffffc10400788c */ /* 0x000fe4000bf46070 */
[----:B------:R-:W-:Y:S01]  /*18e0*/  USEL UR40, UR41, 0xc, UP0 ;  /* 0x0000000c29287887 */ /* 0x000fe20008000000 */
[----:B------:R-:W-:-:S03]  /*18f0*/  UMOV UR5, URZ ;  /* 0x000000ff00057c82 */ /* 0x000fc60008000000 */
[----:B------:R-:W-:Y:S02]  /*1900*/  UIADD3 UR24, UPT, UPT, UR40, -0x1, URZ ;  /* 0xffffffff28187890 */ /* 0x000fe4000fffe0ff */
[----:B------:R-:W-:-:S03]  /*1910*/  UIADD3 UR43, UPT, UPT, UR41, -UR40, URZ ;  /* 0x80000028292b7290 */ /* 0x000fc6000fffe0ff */
[----:B------:R-:W-:-:S04]  /*1920*/  @UP2 UIADD3 UR24, UPT, UPT, UR40, URZ, URZ ;  /* 0x000000ff28182290 */ /* 0x000fc8000fffe0ff */
[----:B-123--:R-:W-:-:S12]  /*1930*/  UIADD3 UR24, UPT, UPT, UR24, 0x1, URZ ;  /* 0x0000000118187890 */ /* 0x00efd8000fffe0ff */
.L_x_43:
[----:B------:R-:W-:Y:S01]  /*1940*/  UISETP.NE.AND UP0, UPT, UR47, URZ, UPT ;  /* 0x000000ff2f00728c */ /* 0x000fe2000bf05270 */
[----:B-1----:R-:W1:Y:S08]  /*1950*/  S2UR UR47, SR_CgaCtaId ;  /* 0x00000000002f79c3 */ /* 0x002e700000008800 */
[----:B------:R-:W-:Y:S05]  /*1960*/  BRA.U UP0, `(.L_x_24) ;  /* 0x0000000100347547 */ /* 0x000fea000b800000 */
[----:B------:R-:W2:Y:S01]  /*1970*/  S2R R0, SR_CgaCtaId ;  /* 0x0000000000007919 */ /* 0x000ea20000008800 */
[----:B------:R-:W-:Y:S02]  /*1980*/  MOV R3, 0x400 ;  /* 0x0000040000037802 */ /* 0x000fe40000000f00 */
[----:B------:R-:W-:Y:S02]  /*1990*/  SHF.L.U32 R2, R8, 0x1f, RZ ;  /* 0x0000001f08027819 */ /* 0x000fe400000006ff */
[----:B--2---:R-:W-:-:S05]  /*19a0*/  LEA R0, R0, R3, 0x18 ;  /* 0x0000000300007211 */ /* 0x004fca00078ec0ff */
[----:B------:R-:W-:-:S04]  /*19b0*/  IMAD R3, R9, 0x8, R0 ;  /* 0x0000000809037824 */ /* 0x000fc800078e0200 */
[----:B------:R-:W2:Y:S02]  /*19c0*/  SYNCS.PHASECHK.TRANS64.TRYWAIT P0, [R3+URZ+0x180], R2 ;  /* 0x00018002030075a7 */ /* 0x000ea400080011ff */
[----:B--2---:R-:W-:Y:S05]  /*19d0*/  @!P0 BRA `(.L_x_25) ;  /* 0x0000007c00b48947 */ /* 0x004fea0003800000 */
.L_x_147:
[----:B------:R-:W-:Y:S01]  /*19e0*/  VIADD R9, R9, 0x1 ;  /* 0x0000000109097836 */ /* 0x000fe20000000000 */
[----:B------:R2:W-:Y:S04]  /*19f0*/  SYNCS.ARRIVE.TRANS64.A1T0 RZ, [R3+URZ+0x170], RZ ;  /* 0x000170ff03ff79a7 */ /* 0x0005e800081000ff */
[----:B------:R-:W-:-:S04]  /*1a00*/  ISETP.NE.AND P0, PT, R9, 0x2, PT ;  /* 0x000000020900780c */ /* 0x000fc80003f05270 */
[----:B------:R-:W-:Y:S02]  /*1a10*/  SEL R9, R9, RZ, P0 ;  /* 0x000000ff09097207 */ /* 0x000fe40000000000 */
[----:B--2---:R-:W-:-:S04]  /*1a20*/  SEL R3, RZ, 0x1, P0 ;  /* 0x00000001ff037807 */ /* 0x004fc80000000000 */
[----:B------:R-:W-:-:S07]  /*1a30*/  LOP3.LUT R8, R8, R3, RZ, 0x3c, !PT ;  /* 0x0000000308087212 */ /* 0x000fce00078e3cff */
.L_x_24:
[----:B------:R-:W-:Y:S01]  /*1a40*/  UMOV UR6, 0x400 ;  /* 0x0000040000067882 */ /* 0x000fe20000000000 */
[----:B------:R-:W-:Y:S01]  /*1a50*/  SHF.L.U32 R0, R12, 0x1f, RZ ;  /* 0x0000001f0c007819 */ /* 0x000fe200000006ff */
[----:B-1----:R-:W-:Y:S02]  /*1a60*/  ULEA UR6, UR47, UR6, 0x18 ;  /* 0x000000062f067291 */ /* 0x002fe4000f8ec0ff */
[----:B------:R-:W-:Y:S02]  /*1a70*/  UISETP.GE.U32.AND UP0, UPT, UR45, 0x3f, UPT ;  /* 0x0000003f2d00788c */ /* 0x000fe4000bf06070 */
[----:B------:R-:W-:Y:S02]  /*1a80*/  ULEA UR4, UR5, UR6, 0x3 ;  /* 0x0000000605047291 */ /* 0x000fe4000f8e18ff */
[----:B------:R-:W-:Y:S02]  /*1a90*/  USHF.L.U32 UR11, UR20, 0x7, URZ ;  /* 0x00000007140b7899 */ /* 0x000fe400080006ff */
[----:B------:R-:W-:Y:S01]  /*1aa0*/  ULEA UR35, UR16, UR44, 0x7 ;  /* 0x0000002c10237291 */ /* 0x000fe2000f8e38ff */
[----:B------:R-:W-:-:S04]  /*1ab0*/  UMOV UR13, URZ ;  /* 0x000000ff000d7c82 */ /* 0x000fc80008000000 */
[----:B------:R1:W2:Y:S01]  /*1ac0*/  SYNCS.PHASECHK.TRANS64.TRYWAIT P0, [UR4+0x60], R0 ;  /* 0x00006000ff0075a7 */ /* 0x0002a20008001104 */
[----:B------:R-:W-:Y:S06]  /*1ad0*/  BRA.U !UP0, `(.L_x_26) ;  /* 0x0000000108bc7547 */ /* 0x000fec000b800000 */
[----:B------:R-:W-:Y:S01]  /*1ae0*/  UMOV UR7, URZ ;  /* 0x000000ff00077c82 */ /* 0x000fe20008000000 */
[----:B------:R-:W-:-:S05]  /*1af0*/  UMOV UR4, UR5 ;  /* 0x0000000500047c82 */ /* 0x000fca0008000000 */
.L_x_32:
[----:B------:R-:W-:Y:S01]  /*1b00*/  ULEA UR33, UR4, UR6, 0x3 ;  /* 0x0000000604217291 */ /* 0x000fe2000f8e18ff */
[----:B--2---:R-:W-:Y:S01]  /*1b10*/  @!P3 MOV R2, 0x4000 ;  /* 0x000040000002b802 */ /* 0x004fe20000000f00 */
[----:B--2-4-:R-:W-:Y:S10]  /*1b20*/  @P0 BRA `(.L_x_27) ;  /* 0x00000000000c0947 */ /* 0x014ff40003800000 */
[----:B------:R-:W-:-:S04]  /*1b30*/  SHF.L.U32 R3, R12, 0x1f, RZ ;  /* 0x0000001f0c037819 */ /* 0x000fc800000006ff */
[----:B------:R-:W2:Y:S02]  /*1b40*/  SYNCS.PHASECHK.TRANS64.TRYWAIT P0, [UR33+0x60], R3 ;  /* 0x00006003ff0075a7 */ /* 0x000ea40008001121 */
[----:B--2---:R-:W-:Y:S05]  /*1b50*/  @!P0 BRA `(.L_x_28) ;  /* 0x0000007c00688947 */ /* 0x004fea0003800000 */
.L_x_27:
[----:B------:R2:W-:Y:S01]  /*1b60*/  @!P3 SYNCS.ARRIVE.TRANS64 RZ, [UR33], R2 ;  /* 0x00000002ffffb9a7 */ /* 0x0005e20008000021 */
[----:B------:R-:W-:-:S04]  /*1b70*/  ULOP3.LUT UR5, UR25, 0x2, URZ, 0xfc, !UPT ;  /* 0x0000000219057892 */ /* 0x000fc8000f8efcff */
[----:B------:R-:W-:-:S09]  /*1b80*/  UISETP.NE.AND UP0, UPT, UR5, 0x2, UPT ;  /* 0x000000020500788c */ /* 0x000fd2000bf05270 */
[----:B------:R-:W-:Y:S05]  /*1b90*/  BRA.U UP0, `(.L_x_29) ;  /* 0x0000000100047547 */ /* 0x000fea000b800000 */
[----:B------:R-:W-:Y:S05]  /*1ba0*/  BPT.TRAP 0x1 ;  /* 0x000000040000795c */ /* 0x000fea0000300000 */
.L_x_29:
[----:B------:R-:W-:Y:S04]  /*1bb0*/  BSSY.RECONVERGENT B0, `(.L_x_30) ;  /* 0x0000003000007945 */ /* 0x000fe80003800200 */
[----:B------:R-:W-:Y:S05]  /*1bc0*/  @P2 BRA `(.L_x_31) ;  /* 0x0000000000042947 */ /* 0x000fea0003800000 */
[----:B------:R-:W-:Y:S05]  /*1bd0*/  BPT.TRAP 0x1 ;  /* 0x000000040000795c */ /* 0x000fea0000300000 */
.L_x_31:
[----:B------:R-:W-:Y:S05]  /*1be0*/  BSYNC.RECONVERGENT B0 ;  /* 0x0000000000007941 */ /* 0x000fea0003800200 */
.L_x_30:
[----:B------:R-:W-:Y:S02]  /*1bf0*/  UIADD3 UR5, UPT, UPT, UR4, 0x1, URZ ;  /* 0x0000000104057890 */ /* 0x000fe4000fffe0ff */
[----:B------:R-:W-:Y:S02]  /*1c00*/  UIADD3 UR16, UP1, UPT, UR28, 0x80, URZ ;  /* 0x000000801c107890 */ /* 0x000fe4000ff3e0ff */
[----:B------:R-:W-:Y:S02]  /*1c10*/  UISETP.NE.AND UP0, UPT, UR5, 0xc, UPT ;  /* 0x0000000c0500788c */ /* 0x000fe4000bf05270 */
[----:B------:R-:W-:Y:S02]  /*1c20*/  USHF.L.U32 UR34, UR7, 0x5, URZ ;  /* 0x0000000507227899 */ /* 0x000fe400080006ff */
[----:B------:R-:W-:Y:S02]  /*1c30*/  USEL UR9, URZ, 0x1, UP0 ;  /* 0x00000001ff097887 */ /* 0x000fe40008000000 */
[----:B------:R-:W-:-:S02]  /*1c40*/  USEL UR5, UR5, URZ, UP0 ;  /* 0x000000ff05057287 */ /* 0x000fc40008000000 */
[----:B------:R-:W-:Y:S02]  /*1c50*/  UIADD3 UR14, UP0, UPT, UR28, 0x180, URZ ;  /* 0x000001801c0e7890 */ /* 0x000fe4000ff1e0ff */
[----:B------:R-:W-:Y:S01]  /*1c60*/  ULEA UR8, UR5, UR6, 0x3 ;  /* 0x0000000605087291 */ /* 0x000fe2000f8e18ff */
[----:B------:R-:W-:Y:S01]  /*1c70*/  LOP3.LUT R12, R12, UR9, RZ, 0x3c, !PT ;  /* 0x000000090c0c7c12 */ /* 0x000fe2000f8e3cff */
[----:B------:R-:W-:Y:S02]  /*1c80*/  UIADD3.X UR17, UPT, UPT, URZ, UR29, URZ, UP1, !UPT ;  /* 0x0000001dff117290 */ /* 0x000fe40008ffe4ff */
[----:B------:R-:W-:Y:S01]  /*1c90*/  UIADD3.X UR15, UPT, UPT, URZ, UR29, URZ, UP0, !UPT ;  /* 0x0000001dff0f7290 */ /* 0x000fe200087fe4ff */
[----:B-1----:R-:W-:Y:S01]  /*1ca0*/  SHF.L.U32 R0, R12, 0x1f, RZ ;  /* 0x0000001f0c007819 */ /* 0x002fe200000006ff */
[----:B------:R-:W-:Y:S01]  /*1cb0*/  UMOV UR18, 0x0 ;  /* 0x0000000000127882 */ /* 0x000fe20000000000 */
[----:B------:R-:W-:Y:S01]  /*1cc0*/  UMOV UR19, 0x10000000 ;  /* 0x1000000000137882 */ /* 0x000fe20000000000 */
[----:B------:R-:W-:Y:S01]  /*1cd0*/  UMOV UR12, UR36 ;  /* 0x00000024000c7c82 */ /* 0x000fe20008000000 */
[----:B------:R3:W4:Y:S01]  /*1ce0*/  SYNCS.PHASECHK.TRANS64.TRYWAIT P0, [UR8+0x60], R0 ;  /* 0x00006000ff0075a7 */ /* 0x0007220008001108 */
[----:B------:R-:W-:Y:S01]  /*1cf0*/  USHF.L.U32 UR8, UR4, 0xd, URZ ;  /* 0x0000000d04087899 */ /* 0x000fe200080006ff */
[----:B------:R-:W-:-:S02]  /*1d00*/  UMOV UR9, UR33 ;  /* 0x0000002100097c82 */ /* 0x000fc40008000000 */
[----:B------:R-:W-:Y:S01]  /*1d10*/  UMOV UR4, 0x30000 ;  /* 0x0003000000047882 */ /* 0x000fe20000000000 */
[----:B------:R-:W-:Y:S02]  /*1d20*/  ULEA UR32, UR21, UR8, 0x1 ;  /* 0x0000000815207291 */ /* 0x000fe4000f8e08ff */
[----:B------:R-:W-:Y:S02]  /*1d30*/  UIADD3 UR8, UPT, UPT, UR6, 0x20400, UR8 ;  /* 0x0002040006087890 */ /* 0x000fe4000fffe008 */
[----:B------:R-:W-:Y:S01]  /*1d40*/  UIADD3 UR32, UPT, UPT, UR6, 0x8400, UR32 ;  /* 0x0000840006207890 */ /* 0x000fe2000fffe020 */
[----:B------:R-:W-:Y:S01]  /*1d50*/  UMOV UR10, UR34 ;  /* 0x00000022000a7c82 */ /* 0x000fe20008000000 */
[----:B------:R-:W-:Y:S01]  /*1d60*/  UIADD3 UR7, UPT, UPT, UR7, 0x1, URZ ;  /* 0x0000000107077890 */ /* 0x000fe2000fffe0ff */
[----:B------:R-:W-:-:S03]  /*1d70*/  UMOV UR13, UR24 ;  /* 0x00000018000d7c82 */ /* 0x000fc60008000000 */
[----:B------:R-:W-:-:S03]  /*1d80*/  UISETP.NE.AND UP0, UPT, UR7, UR24, UPT ;  /* 0x000000180700728c */ /* 0x000fc6000bf05270 */
[----:B------:R1:W-:Y:S01]  /*1d90*/  UTMALDG.3D.MULTICAST [UR32], [UR16], UR4, desc[UR18] ;  /* 0x00001220100073b4 */ /* 0x0003e20008011804 */
[----:B------:R3:W-:Y:S01]  /*1da0*/  UTMALDG.3D [UR8], [UR14], desc[UR18] ;  /* 0x000012080e0075b4 */ /* 0x0007e20008011000 */
[----:B-1----:R-:W-:-:S04]  /*1db0*/  UMOV UR4, UR5 ;  /* 0x0000000500047c82 */ /* 0x002fc80008000000 */
[----:B---3--:R-:W-:Y:S05]  /*1dc0*/  BRA.U UP0, `(.L_x_32) ;  /* 0xfffffffd004c7547 */ /* 0x008fea000b83ffff */
.L_x_26:
[----:B------:R-:W-:Y:S01]  /*1dd0*/  ULEA UR4, UR5, UR6, 0x3 ;  /* 0x0000000605047291 */ /* 0x000fe2000f8e18ff */
[----:B-1----:R-:W-:Y:S01]  /*1de0*/  SHF.L.U32 R0, R12, 0x1f, RZ ;  /* 0x0000001f0c007819 */ /* 0x002fe200000006ff */
[----:B------:R-:W-:Y:S01]  /*1df0*/  @!P1 SYNCS.ARRIVE.TRANS64.A1T0 RZ, [UR6+0x108], RZ ;  /* 0x000108ffffff99a7 */ /* 0x000fe20008100006 */
[----:B------:R-:W-:-:S06]  /*1e00*/  UISETP.GT.AND UP0, UPT, UR41, UR40, UPT ;  /* 0x000000282900728c */ /* 0x000fcc000bf04270 */
[----:B--2-4-:R1:W2:Y:S03]  /*1e10*/  SYNCS.PHASECHK.TRANS64.TRYWAIT P0, [UR4+0x60], R0 ;  /* 0x00006000ff0075a7 */ /* 0x0142a60008001104 */
[----:B------:R-:W-:Y:S05]  /*1e20*/  BRA.U !UP0, `(.L_x_33) ;  /* 0x0000000108c07547 */ /* 0x000fea000b800000 */
[----:B------:R-:W-:Y:S01]  /*1e30*/  UIADD3 UR26, UPT, UPT, UR43, UR13, URZ ;  /* 0x0000000d2b1a7290 */ /* 0x000fe2000fffe0ff */
[----:B------:R-:W-:-:S11]  /*1e40*/  UMOV UR4, UR5 ;  /* 0x0000000500047c82 */ /* 0x000fd60008000000 */
.L_x_39:
[----:B------:R-:W-:Y:S01]  /*1e50*/  ULEA UR17, UR4, UR6, 0x3 ;  /* 0x0000000604117291 */ /* 0x000fe2000f8e18ff */
[----:B--2---:R-:W-:Y:S01]  /*1e60*/  @!P3 MOV R2, 0x4000 ;  /* 0x000040000002b802 */ /* 0x004fe20000000f00 */
[----:B--2-4-:R-:W-:Y:S10]  /*1e70*/  @P0 BRA `(.L_x_34) ;  /* 0x00000000000c0947 */ /* 0x014ff40003800000 */
[----:B------:R-:W-:-:S04]  /*1e80*/  SHF.L.U32 R3, R12, 0x1f, RZ ;  /* 0x0000001f0c037819 */ /* 0x000fc800000006ff */
[----:B------:R-:W2:Y:S02]  /*1e90*/  SYNCS.PHASECHK.TRANS64.TRYWAIT P0, [UR17+0x60], R3 ;  /* 0x00006003ff0075a7 */ /* 0x000ea40008001111 */
[----:B--2---:R-:W-:Y:S05]  /*1ea0*/  @!P0 BRA `(.L_x_35) ;  /* 0x0000007800ac8947 */ /* 0x004fea0003800000 */
.L_x_34:
[----:B------:R2:W-:Y:S01]  /*1eb0*/  @!P3 SYNCS.ARRIVE.TRANS64 RZ, [UR17], R2 ;  /* 0x00000002ffffb9a7 */ /* 0x0005e20008000011 */
[----:B------:R-:W-:-:S04]  /*1ec0*/  ULOP3.LUT UR5, UR25, 0x2, URZ, 0xfc, !UPT ;  /* 0x0000000219057892 */ /* 0x000fc8000f8efcff */
[----:B------:R-:W-:-:S09]  /*1ed0*/  UISETP.NE.AND UP0, UPT, UR5, 0x2, UPT ;  /* 0x000000020500788c */ /* 0x000fd2000bf05270 */
[----:B------:R-:W-:Y:S05]  /*1ee0*/  BRA.U UP0, `(.L_x_36) ;  /* 0x0000000100047547 */ /* 0x000fea000b800000 */
[----:B------:R-:W-:Y:S05]  /*1ef0*/  BPT.TRAP 0x1 ;  /* 0x000000040000795c */ /* 0x000fea0000300000 */
.L_x_36:
[----:B------:R-:W-:Y:S04]  /*1f00*/  BSSY.RECONVERGENT B0, `(.L_x_37) ;  /* 0x0000003000007945 */ /* 0x000fe80003800200 */
[----:B------:R-:W-:Y:S05]  /*1f10*/  @P2 BRA `(.L_x_38) ;  /* 0x0000000000042947 */ /* 0x000fea0003800000 */
[----:B------:R-:W-:Y:S05]  /*1f20*/  BPT.TRAP 0x1 ;  /* 0x000000040000795c */ /* 0x000fea0000300000 */
.L_x_38:
[----:B------:R-:W-:Y:S05]  /*1f30*/  BSYNC.RECONVERGENT B0 ;  /* 0x0000000000007941 */ /* 0x000fea0003800200 */
.L_x_37:
[----:B------:R-:W-:Y:S02]  /*1f40*/  UIADD3 UR5, UPT, UPT, UR4, 0x1, URZ ;  /* 0x0000000104057890 */ /* 0x000fe4000fffe0ff */
[----:B------:R-:W-:Y:S02]  /*1f50*/  UIADD3 UR14, UP1, UPT, UR28, 0x80, URZ ;  /* 0x000000801c0e7890 */ /* 0x000fe4000ff3e0ff */
[----:B------:R-:W-:Y:S02]  /*1f60*/  UISETP.NE.AND UP0, UPT, UR5, 0xc, UPT ;  /* 0x0000000c0500788c */ /* 0x000fe4000bf05270 */
[----:B------:R-:W-:Y:S02]  /*1f70*/  USHF.L.U32 UR18, UR13, 0x5, URZ ;  /* 0x000000050d127899 */ /* 0x000fe400080006ff */
[----:B------:R-:W-:Y:S02]  /*1f80*/  USEL UR8, URZ, 0x1, UP0 ;  /* 0x00000001ff087887 */ /* 0x000fe40008000000 */
[----:B------:R-:W-:-:S02]  /*1f90*/  USEL UR5, UR5, URZ, UP0 ;  /* 0x000000ff05057287 */ /* 0x000fc40008000000 */
[----:B------:R-:W-:Y:S02]  /*1fa0*/  UIADD3 UR22, UP0, UPT, UR28, 0x180, URZ ;  /* 0x000001801c167890 */ /* 0x000fe4000ff1e0ff */
[----:B------:R-:W-:Y:S01]  /*1fb0*/  LOP3.LUT R12, R12, UR8, RZ, 0x3c, !PT ;  /* 0x000000080c0c7c12 */ /* 0x000fe2000f8e3cff */
[----:B------:R-:W-:Y:S02]  /*1fc0*/  USHF.L.U32 UR8, UR4, 0xd, URZ ;  /* 0x0000000d04087899 */ /* 0x000fe400080006ff */
[----:B------:R-:W-:Y:S01]  /*1fd0*/  ULEA UR7, UR5, UR6, 0x3 ;  /* 0x0000000605077291 */ /* 0x000fe2000f8e18ff */
[----:B-1----:R-:W-:Y:S01]  /*1fe0*/  SHF.L.U32 R0, R12, 0x1f, RZ ;  /* 0x0000001f0c007819 */ /* 0x002fe200000006ff */
[----:B------:R-:W-:Y:S02]  /*1ff0*/  ULEA UR16, UR21, UR8, 0x1 ;  /* 0x0000000815107291 */ /* 0x000fe4000f8e08ff */
[----:B------:R-:W-:Y:S02]  /*2000*/  UIADD3.X UR15, UPT, UPT, URZ, UR29, URZ, UP1, !UPT ;  /* 0x0000001dff0f7290 */ /* 0x000fe40008ffe4ff */
[----:B------:R-:W-:-:S02]  /*2010*/  UIADD3 UR16, UPT, UPT, UR6, 0x8400, UR16 ;  /* 0x0000840006107890 */ /* 0x000fc4000fffe010 */
[----:B------:R-:W-:Y:S01]  /*2020*/  UIADD3 UR8, UPT, UPT, UR6, 0x20400, UR8 ;  /* 0x0002040006087890 */ /* 0x000fe2000fffe008 */
[----:B------:R3:W4:Y:S01]  /*2030*/  SYNCS.PHASECHK.TRANS64.TRYWAIT P0, [UR7+0x60], R0 ;  /* 0x00006000ff0075a7 */ /* 0x0007220008001107 */
[----:B------:R-:W-:Y:S01]  /*2040*/  UIADD3.X UR23, UPT, UPT, URZ, UR29, URZ, UP0, !UPT ;  /* 0x0000001dff177290 */ /* 0x000fe200087fe4ff */
[----:B------:R-:W-:Y:S01]  /*2050*/  UMOV UR4, 0x30000 ;  /* 0x0003000000047882 */ /* 0x000fe20000000000 */
[----:B------:R-:W-:Y:S01]  /*2060*/  UMOV UR30, 0x0 ;  /* 0x00000000001e7882 */ /* 0x000fe20000000000 */
[----:B------:R-:W-:Y:S01]  /*2070*/  UMOV UR31, 0x10000000 ;  /* 0x10000000001f7882 */ /* 0x000fe20000000000 */
[----:B------:R-:W-:Y:S01]  /*2080*/  UMOV UR19, UR35 ;  /* 0x0000002300137c82 */ /* 0x000fe20008000000 */
[----:B------:R-:W-:Y:S01]  /*2090*/  UMOV UR20, UR36 ;  /* 0x0000002400147c82 */ /* 0x000fe20008000000 */
[----:B------:R-:W-:Y:S01]  /*20a0*/  UMOV UR12, UR36 ;  /* 0x00000024000c7c82 */ /* 0x000fe20008000000 */
[----:B------:R-:W-:Y:S01]  /*20b0*/  UMOV UR9, UR17 ;  /* 0x0000001100097c82 */ /* 0x000fe20008000000 */
[----:B------:R-:W-:Y:S01]  /*20c0*/  UMOV UR10, UR18 ;  /* 0x00000012000a7c82 */ /* 0x000fe20008000000 */
[----:B------:R1:W-:Y:S01]  /*20d0*/  UTMALDG.3D.MULTICAST [UR16], [UR14], UR4, desc[UR30] ;  /* 0x00001e100e0073b4 */ /* 0x0003e20008011804 */
[----:B------:R-:W-:-:S04]  /*20e0*/  UIADD3 UR13, UPT, UPT, UR13, 0x1, URZ ;  /* 0x000000010d0d7890 */ /* 0x000fc8000fffe0ff */
[----:B------:R-:W-:Y:S01]  /*20f0*/  UISETP.NE.AND UP0, UPT, UR13, UR26, UPT ;  /* 0x0000001a0d00728c */ /* 0x000fe2000bf05270 */
[----:B------:R3:W-:Y:S01]  /*2100*/  UTMALDG.3D [UR8], [UR22], desc[UR30] ;  /* 0x00001e08160075b4 */ /* 0x0007e20008011000 */
[----:B-1----:R-:W-:-:S07]  /*2110*/  UMOV UR4, UR5 ;  /* 0x0000000500047c82 */ /* 0x002fce0008000000 */
[----:B---3--:R-:W-:Y:S05]  /*2120*/  BRA.U UP0, `(.L_x_39) ;  /* 0xfffffffd00487547 */ /* 0x008fea000b83ffff */
.L_x_33:
[C---:B------:R-:W-:Y:S01]  /*2130*/  LEA R3, R11.reuse, UR6, 0x3 ;  /* 0x000000060b037c11 */ /* 0x040fe2000f8e18ff */
[----:B------:R-:W-:Y:S01]  /*2140*/  NOP ;  /* 0x0000000000007918 */ /* 0x000fe20000000000 */
[----:B-1----:R-:W-:Y:S02]  /*2150*/  SHF.L.U32 R0, R10, 0x1f, RZ ;  /* 0x0000001f0a007819 */ /* 0x002fe400000006ff */
[----:B------:R-:W-:Y:S02]  /*2160*/  LEA R5, R11, UR6, 0x4 ;  /* 0x000000060b057c11 */ /* 0x000fe4000f8e20ff */
[----:B--2-4-:R-:W1:Y:S02]  /*2170*/  SYNCS.PHASECHK.TRANS64.TRYWAIT P0, [R3+URZ+0x110], R0 ;  /* 0x00011000030075a7 */ /* 0x014e6400080011ff */
[----:B-1----:R-:W-:Y:S05]  /*2180*/  @!P0 BRA `(.L_x_40) ;  /* 0x00000078000c8947 */ /* 0x002fea0003800000 */
.L_x_150:
[----:B------:R-:W2:Y:S01]  /*2190*/  LDS.128 R4, [R5+0x1a0] ;  /* 0x0001a00005047984 */ /* 0x000ea20000000c00 */
[----:B------:R-:W-:Y:S01]  /*21a0*/  UISETP.GE.AND UP0, UPT, UR42, 0x1, UPT ;  /* 0x000000012a00788c */ /* 0x000fe2000bf06270 */
[----:B------:R-:W-:Y:S01]  /*21b0*/  @!PT LDS RZ, [RZ] ;  /* 0x00000000fffff984 */ /* 0x000fe20000000800 */
[----:B------:R-:W-:Y:S01]  /*21c0*/  @!PT LDS RZ, [RZ] ;  /* 0x00000000fffff984 */ /* 0x000fe20000000800 */
[----:B------:R-:W-:Y:S01]  /*21d0*/  @!PT LDS RZ, [RZ] ;  /* 0x00000000fffff984 */ /* 0x000fe20000000800 */
[----:B------:R-:W-:Y:S01]  /*21e0*/  @!PT LDS RZ, [RZ] ;  /* 0x00000000fffff984 */ /* 0x000fe20000000800 */
[----:B------:R3:W-:Y:S06]  /*21f0*/  MEMBAR.ALL.CTA ;  /* 0x0000000000007992 */ /* 0x0007ec0000008000 */
[----:B---3--:R-:W3:Y:S01]  /*2200*/  FENCE.VIEW.ASYNC.S ;  /* 0x00000000000073c6 */ /* 0x008ee20000000000 */
[----:B--2---:R-:W-:-:S13]  /*2210*/  LOP3.LUT P0, RZ, R6, 0x1, RZ, 0xc0, !PT ;  /* 0x0000000106ff7812 */ /* 0x004fda000780c0ff */
[----:B---3--:R-:W-:Y:S01]  /*2220*/  VOTEU.ANY UP1, P0 ;  /* 0x0000000000ff7886 */ /* 0x008fe20000020100 */
[----:B------:R-:W-:-:S13]  /*2230*/  PLOP3.LUT P0, PT, PT, PT, UP1, 0x80, 0x8 ;  /* 0x000000000008781c */ /* 0x000fda0003f0f018 */
[----:B-1----:R-:W-:Y:S02]  /*2240*/  @P0 LOP3.LUT R0, R5, 0xffff, RZ, 0xc0, !PT ;  /* 0x0000ffff05000812 */ /* 0x002fe400078ec0ff */
[----:B------:R-:W-:Y:S02]  /*2250*/  @P0 MOV R2, R4 ;  /* 0x0000000400020202 */ /* 0x000fe40000000f00 */
[----:B------:R-:W-:Y:S01]  /*2260*/  @P0 R2UR UR7, R0 ;  /* 0x00000000000702ca */ /* 0x000fe200000e0000 */
[----:B------:R-:W-:Y:S01]  /*2270*/  VIADD R0, R3, 0x120 ;  /* 0x0000012003007836 */ /* 0x000fe20000000000 */
[----:B------:R-:W-:Y:S02]  /*2280*/  @P0 SHF.R.U32.HI R4, RZ, 0x10, R5 ;  /* 0x00000010ff040819 */ /* 0x000fe40000011605 */
[----:B------:R-:W-:Y:S02]  /*2290*/  @P0 R2UR UR8, R2 ;  /* 0x00000000020802ca */ /* 0x000fe400000e0000 */
[----:B------:R-:W-:-:S02]  /*22a0*/  PRMT R0, RZ, 0x654, R0 ;  /* 0x00000654ff007816 */ /* 0x000fc40000000000 */
[----:B------:R-:W-:Y:S02]  /*22b0*/  @P0 R2UR UR4, R4 ;  /* 0x00000000040402ca */ /* 0x000fe400000e0000 */
[----:B------:R1:W-:Y:S03]  /*22c0*/  SYNCS.ARRIVE.TRANS64.RED.A1T0 RZ, [R0+URZ], RZ ;  /* 0x000000ff00ff79a7 */ /* 0x0003e600081004ff */
[----:B------:R-:W-:-:S04]  /*22d0*/  @UP1 UMOV UR27, UR7 ;  /* 0x00000007001b1c82 */ /* 0x000fc80008000000 */
[----:B------:R-:W-:-:S04]  /*22e0*/  @UP1 UMOV UR37, UR8 ;  /* 0x0000000800251c82 */ /* 0x000fc80008000000 */
[----:B------:R-:W-:Y:S01]  /*22f0*/  @UP1 UMOV UR36, UR4 ;  /* 0x0000000400241c82 */ /* 0x000fe20008000000 */
[----:B------:R-:W-:Y:S05]  /*2300*/  BRA.U !UP0, `(.L_x_41) ;  /* 0x0000000108d47547 */ /* 0x000fea000b800000 */
[----:B------:R-:W2:Y:S01]  /*2310*/  LDCU.128 UR12, c[0x0][0xb10] ;  /* 0x00016200ff0c77ac */ /* 0x000ea20008000c00 */
[----:B------:R-:W3:Y:S01]  /*2320*/  LDCU UR26, c[0x0][0xb20] ;  /* 0x00016400ff1a77ac */ /* 0x000ee20008000800 */
[----:B------:R-:W4:Y:S01]  /*2330*/  LDCU UR20, c[0x0][0xb0c] ;  /* 0x00016180ff1477ac */ /* 0x000f220008000800 */
[----:B------:R-:W1:Y:S01]  /*2340*/  LDCU.64 UR10, c[0x0][0xb28] ;  /* 0x00016500ff0a77ac */ /* 0x000e620008000a00 */
[----:B------:R-:W-:Y:S02]  /*2350*/  UISETP.NE.AND UP3, UPT, UR42, 0x1, UPT ;  /* 0x000000012a00788c */ /* 0x000fe4000bf65270 */
[----:B--2---:R-:W-:Y:S02]  /*2360*/  UIMAD.WIDE.U32 UR16, UR38, UR15, URZ ;  /* 0x0000000f261072a5 */ /* 0x004fe4000f8e00ff */
[----:B------:R-:W-:Y:S02]  /*2370*/  UIMAD.WIDE.U32 UR8, UR39, UR12, URZ ;  /* 0x0000000c270872a5 */ /* 0x000fe4000f8e00ff */
[----:B------:R-:W-:-:S02]  /*2380*/  UISETP.NE.AND UP0, UPT, UR14, 0x1, UPT ;  /* 0x000000010e00788c */ /* 0x000fc4000bf05270 */
[----:B------:R-:W-:Y:S01]  /*2390*/  UIMAD.WIDE.U32 UR22, UR27, UR15, URZ ;  /* 0x0000000f1b1672a5 */ /* 0x000fe2000f8e00ff */
[----:B------:R-:W-:Y:S02]  /*23a0*/  UMOV UR16, UR17 ;  /* 0x0000001100107c82 */ /* 0x000fe40008000000 */
[----:B------:R-:W-:Y:S01]  /*23b0*/  UMOV UR8, UR9 ;  /* 0x0000000900087c82 */ /* 0x000fe20008000000 */
[----:B---3--:R-:W-:Y:S02]  /*23c0*/  USHF.R.U32.HI UR16, URZ, UR26, UR16 ;  /* 0x0000001aff107299 */ /* 0x008fe40008011610 */
[----:B----4-:R-:W-:Y:S02]  /*23d0*/  UISETP.NE.AND UP2, UPT, UR20, 0x1, UPT ;  /* 0x000000011400788c */ /* 0x010fe4000bf45270 */
[----:B------:R-:W-:Y:S02]  /*23e0*/  USHF.R.U32.HI UR8, URZ, UR13, UR8 ;  /* 0x0000000dff087299 */ /* 0x000fe40008011608 */
[----:B------:R-:W-:-:S02]  /*23f0*/  USEL UR7, UR38, UR16, !UP0 ;  /* 0x0000001026077287 */ /* 0x000fc4000c000000 */
[----:B------:R-:W-:Y:S02]  /*2400*/  USEL UR8, UR39, UR8, !UP2 ;  /* 0x0000000827087287 */ /* 0x000fe4000d000000 */
[----:B-1----:R-:W-:Y:S01]  /*2410*/  UIMAD.WIDE.U32 UR16, UR7, UR10, URZ ;  /* 0x0000000a071072a5 */ /* 0x002fe2000f8e00ff */
[----:B------:R-:W-:Y:S01]  /*2420*/  UMOV UR4, UR23 ;  /* 0x0000001700047c82 */ /* 0x000fe20008000000 */
[----:B------:R-:W-:Y:S02]  /*2430*/  UIMAD.WIDE.U32 UR18, UR37, UR12, URZ ;  /* 0x0000000c251272a5 */ /* 0x000fe4000f8e00ff */
[----:B------:R-:W-:-:S03]  /*2440*/  UIMAD.WIDE.U32 UR22, UR8, UR10, URZ ;  /* 0x0000000a081672a5 */ /* 0x000fc6000f8e00ff */
[----:B------:R-:W-:Y:S01]  /*2450*/  UMOV UR16, UR17 ;  /* 0x0000001100107c82 */ /* 0x000fe20008000000 */
[----:B------:R-:W-:Y:S02]  /*2460*/  USHF.R.U32.HI UR4, URZ, UR26, UR4 ;  /* 0x0000001aff047299 */ /* 0x000fe40008011604 */
[----:B------:R-:W-:Y:S01]  /*2470*/  @UP3 USHF.R.U32.HI UR7, URZ, UR11, UR16 ;  /* 0x0000000bff073299 */ /* 0x000fe20008011610 */
[----:B------:R-:W-:Y:S01]  /*2480*/  UMOV UR18, UR19 ;  /* 0x0000001300127c82 */ /* 0x000fe20008000000 */
[----:B------:R-:W-:Y:S01]  /*2490*/  UMOV UR22, UR23 ;  /* 0x0000001700167c82 */ /* 0x000fe20008000000 */
[----:B------:R-:W-:Y:S02]  /*24a0*/  USHF.R.U32.HI UR13, URZ, UR13, UR18 ;  /* 0x0000000dff0d7299 */ /* 0x000fe40008011612 */
[----:B------:R-:W-:Y:S02]  /*24b0*/  USEL UR4, UR27, UR4, !UP0 ;  /* 0x000000041b047287 */ /* 0x000fe4000c000000 */
[----:B------:R-:W-:-:S02]  /*24c0*/  @UP3 USHF.R.U32.HI UR8, URZ, UR11, UR22 ;  /* 0x0000000bff083299 */ /* 0x000fc40008011616 */
[----:B------:R-:W-:Y:S02]  /*24d0*/  UIMAD UR9, UR42, UR7, URZ ;  /* 0x000000072a0972a4 */ /* 0x000fe4000f8e02ff */
[----:B------:R-:W-:Y:S02]  /*24e0*/  USEL UR7, UR37, UR13, !UP2 ;  /* 0x0000000d25077287 */ /* 0x000fe4000d000000 */
[----:B------:R-:W-:Y:S02]  /*24f0*/  UIMAD UR12, UR42, UR8, URZ ;  /* 0x000000082a0c72a4 */ /* 0x000fe4000f8e02ff */
[----:B------:R-:W-:Y:S02]  /*2500*/  UISETP.GE.AND UP0, UPT, UR4, UR9, UPT ;  /* 0x000000090400728c */ /* 0x000fe4000bf06270 */
[----:B------:R-:W-:Y:S02]  /*2510*/  UIMAD.WIDE.U32 UR16, UR4, UR10, URZ ;  /* 0x0000000a041072a5 */ /* 0x000fe4000f8e00ff */
[----:B------:R-:W-:-:S02]  /*2520*/  UISETP.GE.OR UP0, UPT, UR7, UR12, UP0 ;  /* 0x0000000c0700728c */ /* 0x000fc40008706670 */
        /* <DEDUP_REMOVED lines=19> */
.L_x_41:
[----:B------:R-:W2:Y:S02]  /*2660*/  LDCU UR4, c[0x0][0xb30] ;  /* 0x00016600ff0477ac */ /* 0x000ea40008000800 */
[----:B--2---:R-:W-:-:S09]  /*2670*/  UISETP.NE.AND UP0, UPT, UR4, 0x1, UPT ;  /* 0x000000010400788c */ /* 0x004fd2000bf05270 */
[----:B------:R-:W-:Y:S05]  /*2680*/  BRA.U UP0, `(.L_x_42) ;  /* 0x0000000100447547 */ /* 0x000fea000b800000 */
[----:B------:R-:W2:Y:S01]  /*2690*/  LDCU.128 UR12, c[0x0][0xb10] ;  /* 0x00016200ff0c77ac */ /* 0x000ea20008000c00 */
[----:B------:R-:W3:Y:S01]  /*26a0*/  LDCU UR16, c[0x0][0xb0c] ;  /* 0x00016180ff1077ac */ /* 0x000ee20008000800 */
[----:B------:R-:W4:Y:S01]  /*26b0*/  LDCU UR17, c[0x0][0xb20] ;  /* 0x00016400ff1177ac */ /* 0x000f220008000800 */
[----:B--2---:R-:W-:Y:S02]  /*26c0*/  UIMAD.WIDE.U32 UR10, UR37, UR12, URZ ;  /* 0x0000000c250a72a5 */ /* 0x004fe4000f8e00ff */
[----:B------:R-:W-:Y:S02]  /*26d0*/  UIMAD.WIDE.U32 UR8, UR27, UR15, URZ ;  /* 0x0000000f1b0872a5 */ /* 0x000fe4000f8e00ff */
[----:B---3--:R-:W-:Y:S02]  /*26e0*/  UISETP.NE.AND UP2, UPT, UR16, 0x1, UPT ;  /* 0x000000011000788c */ /* 0x008fe4000bf45270 */
[----:B------:R-:W-:Y:S01]  /*26f0*/  UISETP.NE.AND UP0, UPT, UR14, 0x1, UPT ;  /* 0x000000010e00788c */ /* 0x000fe2000bf05270 */
[----:B------:R-:W-:-:S02]  /*2700*/  UMOV UR7, UR11 ;  /* 0x0000000b00077c82 */ /* 0x000fc40008000000 */
[----:B------:R-:W-:Y:S01]  /*2710*/  UMOV UR4, UR9 ;  /* 0x0000000900047c82 */ /* 0x000fe20008000000 */
[----:B------:R-:W-:Y:S02]  /*2720*/  USHF.R.U32.HI UR7, URZ, UR13, UR7 ;  /* 0x0000000dff077299 */ /* 0x000fe40008011607 */
[----:B----4-:R-:W-:Y:S02]  /*2730*/  USHF.R.U32.HI UR4, URZ, UR17, UR4 ;  /* 0x00000011ff047299 */ /* 0x010fe40008011604 */
[----:B------:R-:W-:Y:S02]  /*2740*/  USEL UR7, UR37, UR7, !UP2 ;  /* 0x0000000725077287 */ /* 0x000fe4000d000000 */
[----:B------:R-:W-:-:S04]  /*2750*/  USEL UR4, UR27, UR4, !UP0 ;  /* 0x000000041b047287 */ /* 0x000fc8000c000000 */
[----:B------:R-:W-:Y:S02]  /*2760*/  UIADD3 UR8, UPT, UPT, UR7, -UR4, URZ ;  /* 0x8000000407087290 */ /* 0x000fe4000fffe0ff */
[----:B------:R-:W-:Y:S02]  /*2770*/  UIADD3 UR4, UPT, UPT, -UR7, UR4, URZ ;  /* 0x0000000407047290 */ /* 0x000fe4000fffe1ff */
[----:B------:R-:W-:Y:S02]  /*2780*/  UIMAD UR27, UR8, UR14, UR27 ;  /* 0x0000000e081b72a4 */ /* 0x000fe4000f8e021b */
[----:B------:R-:W-:-:S12]  /*2790*/  UIMAD UR37, UR4, UR16, UR37 ;  /* 0x00000010042572a4 */ /* 0x000fd8000f8e0225 */
.L_x_42:
[----:B------:R-:W-:Y:S01]  /*27a0*/  VIADD R11, R11, 0x1 ;  /* 0x000000010b0b7836 */ /* 0x000fe20000000000 */
[----:B------:R-:W-:Y:S01]  /*27b0*/  R2UR UR4, R82 ;  /* 0x00000000520472ca */ /* 0x000fe200000e0000 */
[----:B------:R-:W-:Y:S01]  /*27c0*/  UIADD3 UR20, UPT, UPT, UR27, UR63, URZ ;  /* 0x0000003f1b147290 */ /* 0x000fe2000fffe0ff */
[----:B------:R-:W-:Y:S02]  /*27d0*/  PLOP3.LUT P1, PT, PT, PT, PT, 0x80, 0x8 ;  /* 0x000000000008781c */ /* 0x000fe40003f2f070 */
[----:B------:R-:W-:-:S04]  /*27e0*/  ISETP.NE.AND P0, PT, R11, 0x2, PT ;  /* 0x000000020b00780c */ /* 0x000fc80003f05270 */
[----:B------:R-:W-:Y:S02]  /*27f0*/  SEL R3, RZ, 0x1, P0 ;  /* 0x00000001ff037807 */ /* 0x000fe40000000000 */
[----:B------:R-:W-:Y:S02]  /*2800*/  SEL R11, R11, RZ, P0 ;  /* 0x000000ff0b0b7207 */ /* 0x000fe40000000000 */
[----:B------:R-:W-:Y:S01]  /*2810*/  LOP3.LUT R10, R10, R3, RZ, 0x3c, !PT ;  /* 0x000000030a0a7212 */ /* 0x000fe200078e3cff */
[----:B------:R-:W-:Y:S01]  /*2820*/  UIADD3 UR16, UPT, UPT, UR37, UR4, URZ ;  /* 0x0000000425107290 */ /* 0x000fe2000fffe0ff */
[----:B------:R-:W-:Y:S11]  /*2830*/  BRA.U UP1, `(.L_x_43) ;  /* 0xfffffff101407547 */ /* 0x000ff6000b83ffff */
[----:B------:R-:W-:Y:S01]  /*2840*/  UIADD3 UR7, UPT, UPT, UR6, 0x60, URZ ;  /* 0x0000006006077890 */ /* 0x000fe2000fffe0ff */
[----:B------:R-:W-:-:S03]  /*2850*/  SHF.L.U32 R3, R12, 0x1f, RZ ;  /* 0x0000001f0c037819 */ /* 0x000fc600000006ff */
[----:B------:R-:W-:-:S09]  /*2860*/  ULEA UR4, UR5, UR7, 0x3 ;  /* 0x0000000705047291 */ /* 0x000fd2000f8e18ff */
[----:B------:R-:W2:Y:S02]  /*2870*/  SYNCS.PHASECHK.TRANS64.TRYWAIT P0, [UR4], R3 ;  /* 0x00000003ff0075a7 */ /* 0x000ea40008001104 */
[----:B--2---:R-:W-:Y:S05]  /*2880*/  @!P0 BRA `(.L_x_44) ;  /* 0x0000007000608947 */ /* 0x004fea0003800000 */
.L_x_152:
[----:B------:R-:W-:-:S04]  /*2890*/  UIADD3 UR4, UPT, UPT, UR5, 0x1, URZ ;  /* 0x0000000105047890 */ /* 0x000fc8000fffe0ff */
[----:B------:R-:W-:-:S04]  /*28a0*/  UISETP.NE.AND UP0, UPT, UR4, 0xc, UPT ;  /* 0x0000000c0400788c */ /* 0x000fc8000bf05270 */
[----:B------:R-:W-:Y:S02]  /*28b0*/  USEL UR6, URZ, 0x1, UP0 ;  /* 0x00000001ff067887 */ /* 0x000fe40008000000 */
[----:B------:R-:W-:-:S04]  /*28c0*/  USEL UR4, UR4, URZ, UP0 ;  /* 0x000000ff04047287 */ /* 0x000fc80008000000 */
[----:B------:R-:W-:Y:S01]  /*28d0*/  ULEA UR5, UR4, UR7, 0x3 ;  /* 0x0000000704057291 */ /* 0x000fe2000f8e18ff */
[----:B------:R-:W-:-:S04]  /*28e0*/  LOP3.LUT R2, R12, UR6, RZ, 0x3c, !PT ;  /* 0x000000060c027c12 */ /* 0x000fc8000f8e3cff */
[----:B-1----:R-:W-:-:S04]  /*28f0*/  SHF.L.U32 R3, R2, 0x1f, RZ ;  /* 0x0000001f02037819 */ /* 0x002fc800000006ff */
[----:B------:R-:W1:Y:S02]  /*2900*/  SYNCS.PHASECHK.TRANS64.TRYWAIT P0, [UR5], R3 ;  /* 0x00000003ff0075a7 */ /* 0x000e640008001105 */
[----:B-1----:R-:W-:Y:S05]  /*2910*/  @!P0 BRA `(.L_x_45) ;  /* 0x0000007000548947 */ /* 0x002fea0003800000 */
.L_x_154:
        /* <DEDUP_REMOVED lines=9> */
.L_x_156:
        /* <DEDUP_REMOVED lines=9> */
.L_x_158:
        /* <DEDUP_REMOVED lines=9> */
.L_x_160:
        /* <DEDUP_REMOVED lines=9> */
.L_x_162:
        /* <DEDUP_REMOVED lines=9> */
.L_x_164:
        /* <DEDUP_REMOVED lines=9> */
.L_x_166:
        /* <DEDUP_REMOVED lines=9> */
.L_x_168:
        /* <DEDUP_REMOVED lines=9> */
.L_x_170:
        /* <DEDUP_REMOVED lines=9> */
.L_x_172:
[----:B------:R-:W-:-:S04]  /*2e30*/  UIADD3 UR4, UPT, UPT, UR4, 0x1, URZ ;  /* 0x0000000104047890 */ /* 0x000fc8000fffe0ff */
[----:B------:R-:W-:-:S04]  /*2e40*/  UISETP.NE.AND UP0, UPT, UR4, 0xc, UPT ;  /* 0x0000000c0400788c */ /* 0x000fc8000bf05270 */
[----:B------:R-:W-:Y:S02]  /*2e50*/  USEL UR5, URZ, 0x1, UP0 ;  /* 0x00000001ff057887 */ /* 0x000fe40008000000 */
[----:B------:R-:W-:-:S04]  /*2e60*/  USEL UR4, UR4, URZ, UP0 ;  /* 0x000000ff04047287 */ /* 0x000fc80008000000 */
[----:B------:R-:W-:Y:S01]  /*2e70*/  ULEA UR4, UR4, UR7, 0x3 ;  /* 0x0000000704047291 */ /* 0x000fe2000f8e18ff */
[----:B-1----:R-:W-:-:S04]  /*2e80*/  LOP3.LUT R3, R2, UR5, RZ, 0x3c, !PT ;  /* 0x0000000502037c12 */ /* 0x002fc8000f8e3cff */
[----:B------:R-:W-:Y:S01]  /*2e90*/  SHF.L.U32 R3, R3, 0x1f, RZ ;  /* 0x0000001f03037819 */ /* 0x000fe200000006ff */
[----:B------:R-:W-:-:S07]  /*2ea0*/  IMAD.U32 R0, RZ, RZ, UR4 ;  /* 0x00000004ff007e24 */ /* 0x000fce000f8e00ff */
.L_x_55:
[----:B-1----:R1:W2:Y:S02]  /*2eb0*/  SYNCS.PHASECHK.TRANS64.TRYWAIT P0, [R0+URZ], R3 ;  /* 0x00000003000075a7 */ /* 0x0022a400080011ff */
[----:B--2---:R-:W-:Y:S05]  /*2ec0*/  @!P0 NANOSLEEP.SYNCS 0x989680 ;  /* 0x009896800000895d */ /* 0x004fea0003900000 */
[----:B------:R-:W2:Y:S02]  /*2ed0*/  @!P0 SYNCS.PHASECHK.TRANS64 P0, [R0+URZ], R3 ;  /* 0x00000003000085a7 */ /* 0x000ea400080010ff */
[----:B--2---:R-:W-:Y:S05]  /*2ee0*/  @P0 EXIT ;  /* 0x000000000000094d */ /* 0x004fea0003800000 */
[----:B------:R-:W-:Y:S05]  /*2ef0*/  BRA `(.L_x_55) ;  /* 0xfffffffc00ec7947 */ /* 0x000fea000383ffff */
.L_x_23:
[----:B------:R-:W-:-:S04]  /*2f00*/  UISETP.NE.AND UP0, UPT, UR47, URZ, UPT ;  /* 0x000000ff2f00728c */ /* 0x000fc8000bf05270 */
[----:B------:R-:W-:-:S09]  /*2f10*/  UISETP.NE.OR UP0, UPT, UR17, 0x1, UP0 ;  /* 0x000000011100788c */ /* 0x000fd20008705670 */
[----:B------:R-:W-:Y:S05]  /*2f20*/  BRA.U UP0, `(.L_x_56) ;  /* 0x0000000500487547 */ /* 0x000fea000b800000 */
[----:B------:R-:W-:Y:S01]  /*2f30*/  ISETP.GE.U32.AND P2, PT, R0, 0x2, PT ;  /* 0x000000020000780c */ /* 0x000fe20003f46070 */
[----:B------:R-:W-:Y:S01]  /*2f40*/  IMAD.MOV.U32 R12, RZ, RZ, 0x1 ;  /* 0x00000001ff0c7424 */ /* 0x000fe200078e00ff */
[----:B------:R-:W-:Y:S02]  /*2f50*/  CS2R R10, SRZ ;  /* 0x00000000000a7805 */ /* 0x000fe4000001ff00 */
[----:B------:R-:W-:Y:S01]  /*2f60*/  CS2R R8, SRZ ;  /* 0x0000000000087805 */ /* 0x000fe2000001ff00 */
[----:B------:R-:W-:Y:S01]  /*2f70*/  UMOV UR6, 0x400 ;  /* 0x0000040000067882 */ /* 0x000fe20000000000 */
[----:B------:R-:W-:Y:S01]  /*2f80*/  UMOV UR5, URZ ;  /* 0x000000ff00057c82 */ /* 0x000fe20008000000 */
[----:B------:R-:W-:-:S12]  /*2f90*/  ULEA UR6, UR47, UR6, 0x18 ;  /* 0x000000062f067291 */ /* 0x000fd8000f8ec0ff */
.L_x_60:
[----:B------:R-:W-:Y:S02]  /*2fa0*/  LEA R2, R8, UR6, 0x3 ;  /* 0x0000000608027c11 */ /* 0x000fe4000f8e18ff */
[----:B------:R-:W-:-:S03]  /*2fb0*/  SHF.L.U32 R5, R9, 0x1f, RZ ;  /* 0x0000001f09057819 */ /* 0x000fc600000006ff */
[----:B------:R-:W-:Y:S01]  /*2fc0*/  VIADD R4, R2, 0x180 ;  /* 0x0000018002047836 */ /* 0x000fe20000000000 */
[----:B------:R-:W1:Y:S02]  /*2fd0*/  SYNCS.PHASECHK.TRANS64.TRYWAIT P0, [R2+URZ+0x170], R5 ;  /* 0x00017005020075a7 */ /* 0x000e6400080011ff */
[----:B-1----:R-:W-:Y:S05]  /*2fe0*/  @!P0 BRA `(.L_x_57) ;  /* 0x0000006c00908947 */ /* 0x002fea0003800000 */
.L_x_173:
[----:B------:R-:W-:Y:S01]  /*2ff0*/  ULEA UR4, UR5, UR6, 0x3 ;  /* 0x0000000605047291 */ /* 0x000fe2000f8e18ff */
[----:B------:R-:W-:Y:S02]  /*3000*/  PRMT R4, RZ, 0x654, R4 ;  /* 0x00000654ff047816 */ /* 0x000fe40000000004 */
[----:B-1----:R-:W-:Y:S01]  /*3010*/  SHF.L.U32 R5, R12, 0x1f, RZ ;  /* 0x0000001f0c057819 */ /* 0x002fe200000006ff */
[----:B------:R-:W-:Y:S01]  /*3020*/  UIADD3 UR7, UPT, UPT, UR4, 0x110, URZ ;  /* 0x0000011004077890 */ /* 0x000fe2000fffe0ff */
[----:B------:R1:W-:Y:S05]  /*3030*/  SYNCS.ARRIVE.TRANS64.RED.A1T0 RZ, [R4+URZ], RZ ;  /* 0x000000ff04ff79a7 */ /* 0x0003ea00081004ff */
[----:B------:R-:W-:Y:S01]  /*3040*/  IMAD.U32 R7, RZ, RZ, UR7 ;  /* 0x00000007ff077e24 */ /* 0x000fe2000f8e00ff */
[----:B------:R-:W2:Y:S04]  /*3050*/  SYNCS.PHASECHK.TRANS64.TRYWAIT P0, [UR4+0x120], R5 ;  /* 0x00012005ff0075a7 */ /* 0x000ea80008001104 */
[----:B------:R-:W-:Y:S01]  /*3060*/  PRMT R6, R0, 0x654, R7 ;  /* 0x0000065400067816 */ /* 0x000fe20000000007 */
[----:B-1----:R-:W-:Y:S01]  /*3070*/  @!P2 IMAD.MOV.U32 R4, RZ, RZ, 0x10 ;  /* 0x00000010ff04a424 */ /* 0x002fe200078e00ff */
[----:B--2---:R-:W-:Y:S06]  /*3080*/  @!P0 BRA `(.L_x_58) ;  /* 0x0000006c007c8947 */ /* 0x004fec0003800000 */
.L_x_175:
[----:B------:R-:W-:Y:S01]  /*3090*/  ULEA UR8, UR5, UR6, 0x4 ;  /* 0x0000000605087291 */ /* 0x000fe2000f8e20ff */
[----:B------:R-:W-:Y:S01]  /*30a0*/  SEL R3, R6, R3, !P2 ;  /* 0x0000000306037207 */ /* 0x000fe20005000000 */
[----:B------:R-:W-:Y:S01]  /*30b0*/  UIADD3 UR9, UPT, UPT, UR4, 0x110, URZ ;  /* 0x0000011004097890 */ /* 0x000fe2000fffe0ff */
[----:B-1----:R-:W-:Y:S01]  /*30c0*/  LEA R2, R11, UR6, 0x3 ;  /* 0x000000060b027c11 */ /* 0x002fe2000f8e18ff */
[----:B------:R-:W-:Y:S01]  /*30d0*/  UIADD3 UR8, UPT, UPT, UR8, 0x1a0, URZ ;  /* 0x000001a008087890 */ /* 0x000fe2000fffe0ff */
[----:B------:R-:W-:Y:S01]  /*30e0*/  SHF.L.U32 R5, R10, 0x1f, RZ ;  /* 0x0000001f0a057819 */ /* 0x000fe200000006ff */
[----:B------:R1:W-:Y:S01]  /*30f0*/  @!P2 SYNCS.ARRIVE.TRANS64.RED RZ, [R3+URZ], R4 ;  /* 0x0000000403ffa9a7 */ /* 0x0003e200080004ff */
[----:B------:R-:W-:Y:S01]  /*3100*/  UIADD3 UR4, UPT, UPT, UR5, 0x1, URZ ;  /* 0x0000000105047890 */ /* 0x000fe2000fffe0ff */
[----:B------:R-:W-:-:S03]  /*3110*/  VIADD R8, R8, 0x1 ;  /* 0x0000000108087836 */ /* 0x000fc60000000000 */
[----:B------:R-:W-:Y:S02]  /*3120*/  UISETP.NE.AND UP0, UPT, UR4, 0x2, UPT ;  /* 0x000000020400788c */ /* 0x000fe4000bf05270 */
[----:B------:R-:W-:Y:S06]  /*3130*/  UGETNEXTWORKID.BROADCAST [UR8], [UR9] ;  /* 0x00000000080073ca */ /* 0x000fec0008000100 */
[----:B------:R-:W-:Y:S01]  /*3140*/  USEL UR7, URZ, 0x1, UP0 ;  /* 0x00000001ff077887 */ /* 0x000fe20008000000 */
[----:B------:R-:W-:Y:S01]  /*3150*/  ISETP.NE.AND P0, PT, R8, 0x2, PT ;  /* 0x000000020800780c */ /* 0x000fe20003f05270 */
[----:B------:R-:W-:Y:S01]  /*3160*/  USEL UR5, UR4, URZ, UP0 ;  /* 0x000000ff04057287 */ /* 0x000fe20008000000 */
[----:B------:R-:W2:Y:S03]  /*3170*/  SYNCS.PHASECHK.TRANS64.TRYWAIT P1, [R2+URZ+0x110], R5 ;  /* 0x00011005020075a7 */ /* 0x000ea600080211ff */
[----:B------:R-:W-:Y:S01]  /*3180*/  LOP3.LUT R12, R12, UR7, RZ, 0x3c, !PT ;  /* 0x000000070c0c7c12 */ /* 0x000fe2000f8e3cff */
[----:B-12---:R-:W-:Y:S07]  /*3190*/  @!P1 BRA `(.L_x_59) ;  /* 0x0000006c00509947 */ /* 0x006fee0003800000 */
.L_x_176:
[C---:B------:R-:W-:Y:S01]  /*31a0*/  LEA R4, R11.reuse, UR6, 0x4 ;  /* 0x000000060b047c11 */ /* 0x040fe2000f8e20ff */
[----:B-1----:R-:W-:Y:S01]  /*31b0*/  VIADD R2, R2, 0x120 ;  /* 0x0000012002027836 */ /* 0x002fe20000000000 */
[----:B------:R-:W-:Y:S01]  /*31c0*/  SEL R8, R8, RZ, P0 ;  /* 0x000000ff08087207 */ /* 0x000fe20000000000 */
[----:B------:R-:W-:-:S03]  /*31d0*/  VIADD R11, R11, 0x1 ;  /* 0x000000010b0b7836 */ /* 0x000fc60000000000 */
[----:B------:R-:W1:Y:S01]  /*31e0*/  LDS.128 R4, [R4+0x1a0] ;  /* 0x0001a00004047984 */ /* 0x000e620000000c00 */
[----:B------:R-:W-:Y:S02]  /*31f0*/  PRMT R2, RZ, 0x654, R2 ;  /* 0x00000654ff027816 */ /* 0x000fe40000000002 */
[C---:B------:R-:W-:Y:S01]  /*3200*/  ISETP.NE.AND P1, PT, R11.reuse, 0x2, PT ;  /* 0x000000020b00780c */ /* 0x040fe20003f25270 */
[----:B------:R-:W-:Y:S01]  /*3210*/  @!PT LDS RZ, [RZ] ;  /* 0x00000000fffff984 */ /* 0x000fe20000000800 */
[----:B------:R-:W-:Y:S01]  /*3220*/  @!PT LDS RZ, [RZ] ;  /* 0x00000000fffff984 */ /* 0x000fe20000000800 */
[----:B------:R-:W-:Y:S01]  /*3230*/  @!PT LDS RZ, [RZ] ;  /* 0x00000000fffff984 */ /* 0x000fe20000000800 */
[----:B------:R-:W-:Y:S01]  /*3240*/  @!PT LDS RZ, [RZ] ;  /* 0x00000000fffff984 */ /* 0x000fe20000000800 */
[----:B------:R2:W-:Y:S06]  /*3250*/  MEMBAR.ALL.CTA ;  /* 0x0000000000007992 */ /* 0x0005ec0000008000 */
[----:B--2---:R-:W2:Y:S01]  /*3260*/  FENCE.VIEW.ASYNC.S ;  /* 0x00000000000073c6 */ /* 0x004ea20000000000 */
[----:B------:R-:W-:Y:S01]  /*3270*/  SEL R11, R11, RZ, P1 ;  /* 0x000000ff0b0b7207 */ /* 0x000fe20000800000 */
[----:B--2---:R2:W-:Y:S01]  /*3280*/  SYNCS.ARRIVE.TRANS64.RED.A1T0 RZ, [R2+URZ], RZ ;  /* 0x000000ff02ff79a7 */ /* 0x0045e200081004ff */
[----:B-1----:R-:W-:-:S02]  /*3290*/  LOP3.LUT P3, RZ, R6, 0x1, RZ, 0xc0, !PT ;  /* 0x0000000106ff7812 */ /* 0x002fc4000786c0ff */
[----:B------:R-:W-:-:S04]  /*32a0*/  SEL R5, RZ, 0x1, P1 ;  /* 0x00000001ff057807 */ /* 0x000fc80000800000 */
[----:B------:R-:W-:Y:S02]  /*32b0*/  LOP3.LUT R10, R10, R5, RZ, 0x3c, !PT ;  /* 0x000000050a0a7212 */ /* 0x000fe400078e3cff */
[----:B--2---:R-:W-:-:S04]  /*32c0*/  SEL R2, RZ, 0x1, P0 ;  /* 0x00000001ff027807 */ /* 0x004fc80000000000 */
[----:B------:R-:W-:Y:S01]  /*32d0*/  LOP3.LUT R9, R9, R2, RZ, 0x3c, !PT ;  /* 0x0000000209097212 */ /* 0x000fe200078e3cff */
[----:B------:R-:W-:Y:S06]  /*32e0*/  @P3 BRA `(.L_x_60) ;  /* 0xfffffffc002c3947 */ /* 0x000fec000383ffff */
[----:B------:R-:W-:Y:S01]  /*32f0*/  ULEA UR4, UR5, UR6, 0x3 ;  /* 0x0000000605047291 */ /* 0x000fe2000f8e18ff */
[----:B------:R-:W-:-:S08]  /*3300*/  SHF.L.U32 R3, R12, 0x1f, RZ ;  /* 0x0000001f0c037819 */ /* 0x000fd000000006ff */
[----:B------:R-:W1:Y:S02]  /*3310*/  SYNCS.PHASECHK.TRANS64 P0, [UR4+0x120], R3 ;  /* 0x00012003ff0075a7 */ /* 0x000e640008001004 */
[----:B-1----:R-:W-:Y:S05]  /*3320*/  @P0 BRA `(.L_x_61) ;  /* 0x0000000000080947 */ /* 0x002fea0003800000 */
[----:B------:R-:W1:Y:S02]  /*3330*/  SYNCS.PHASECHK.TRANS64.TRYWAIT P0, [UR4+0x120], R3 ;  /* 0x00012003ff0075a7 */ /* 0x000e640008001104 */
[----:B-1----:R-:W-:Y:S05]  /*3340*/  @!P0 BRA `(.L_x_62) ;  /* 0x0000006800f88947 */ /* 0x002fea0003800000 */
.L_x_61:
[----:B------:R-:W-:-:S04]  /*3350*/  UIADD3 UR7, UPT, UPT, UR5, 0x1, URZ ;  /* 0x0000000105077890 */ /* 0x000fc8000fffe0ff */
[----:B------:R-:W-:-:S04]  /*3360*/  UISETP.NE.AND UP0, UPT, UR7, 0x2, UPT ;  /* 0x000000020700788c */ /* 0x000fc8000bf05270 */
[----:B------:R-:W-:Y:S02]  /*3370*/  USEL UR8, URZ, 0x1, UP0 ;  /* 0x00000001ff087887 */ /* 0x000fe40008000000 */
[----:B------:R-:W-:-:S04]  /*3380*/  USEL UR7, UR7, URZ, UP0 ;  /* 0x000000ff07077287 */ /* 0x000fc80008000000 */
[----:B------:R-:W-:Y:S01]  /*3390*/  ULEA UR7, UR7, UR6, 0x3 ;  /* 0x0000000607077291 */ /* 0x000fe2000f8e18ff */
[----:B-1----:R-:W-:-:S04]  /*33a0*/  LOP3.LUT R3, R12, UR8, RZ, 0x3c, !PT ;  /* 0x000000080c037c12 */ /* 0x002fc8000f8e3cff */
[----:B------:R-:W-:-:S04]  /*33b0*/  SHF.L.U32 R0, R3, 0x1f, RZ ;  /* 0x0000001f03007819 */ /* 0x000fc800000006ff */
[----:B------:R-:W1:Y:S02]  /*33c0*/  SYNCS.PHASECHK.TRANS64 P0, [UR7+0x120], R0 ;  /* 0x00012000ff0075a7 */ /* 0x000e640008001007 */
[----:B-1----:R-:W-:Y:S05]  /*33d0*/  @P0 EXIT ;  /* 0x000000000000094d */ /* 0x002fea0003800000 */
[----:B------:R-:W-:Y:S02]  /*33e0*/  SHF.L.U32 R3, R3, 0x1f, RZ ;  /* 0x0000001f03037819 */ /* 0x000fe400000006ff */
[----:B------:R-:W-:-:S07]  /*33f0*/  MOV R0, UR7 ;  /* 0x0000000700007c02 */ /* 0x000fce0008000f00 */
.L_x_63:
[----:B-1----:R1:W2:Y:S02]  /*3400*/  SYNCS.PHASECHK.TRANS64.TRYWAIT P0, [R0+URZ+0x120], R3 ;  /* 0x00012003000075a7 */ /* 0x0022a400080011ff */
[----:B--2---:R-:W-:Y:S05]  /*3410*/  @!P0 NANOSLEEP.SYNCS 0x989680 ;  /* 0x009896800000895d */ /* 0x004fea0003900000 */
[----:B------:R-:W2:Y:S02]  /*3420*/  @!P0 SYNCS.PHASECHK.TRANS64 P0, [R0+URZ+0x120], R3 ;  /* 0x00012003000085a7 */ /* 0x000ea400080010ff */
[----:B--2---:R-:W-:Y:S05]  /*3430*/  @P0 EXIT ;  /* 0x000000000000094d */ /* 0x004fea0003800000 */
[----:B------:R-:W-:Y:S05]  /*3440*/  BRA `(.L_x_63) ;  /* 0xfffffffc00ec7947 */ /* 0x000fea000383ffff */
.L_x_56:
[----:B------:R-:W-:Y:S05]  /*3450*/  BRA.U UP4, `(.L_x_64) ;  /* 0x0000000d04847547 */ /* 0x000fea000b800000 */
[----:B------:R-:W-:Y:S01]  /*3460*/  UMOV UR4, 0x40 ;  /* 0x0000004000047882 */ /* 0x000fe20000000000 */
[----:B------:R-:W-:Y:S01]  /*3470*/  NOP ;  /* 0x0000000000007918 */ /* 0x000fe20000000000 */
[----:B------:R-:W-:Y:S01]  /*3480*/  ULEA UR5, UR47, UR4, 0x18 ;  /* 0x000000042f057291 */ /* 0x000fe2000f8ec0ff */
[----:B------:R-:W-:Y:S02]  /*3490*/  UMOV UR6, 0x400 ;  /* 0x0000040000067882 */ /* 0x000fe40000000000 */
[----:B------:R-:W-:-:S06]  /*34a0*/  ULEA UR6, UR47, UR6, 0x18 ;  /* 0x000000062f067291 */ /* 0x000fcc000f8ec0ff */
[----:B------:R-:W1:Y:S02]  /*34b0*/  LDS.U8 R0, [UR5+0x1c] ;  /* 0x00001c05ff007984 */ /* 0x000e640008000000 */
[----:B-1----:R-:W-:-:S13]  /*34c0*/  ISETP.NE.AND P0, PT, R0, RZ, PT ;  /* 0x000000ff0000720c */ /* 0x002fda0003f05270 */
[----:B------:R-:W-:Y:S05]  /*34d0*/  @P0 BRA `(.L_x_65) ;  /* 0x0000000000580947 */ /* 0x000fea0003800000 */
[----:B------:R-:W-:-:S13]  /*34e0*/  ELECT P0, URZ, PT ;  /* 0x0000000000ff782f */ /* 0x000fda0003800000 */
[----:B------:R-:W-:Y:S05]  /*34f0*/  @!P0 BRA `(.L_x_66) ;  /* 0x0000000000608947 */ /* 0x000fea0003800000 */
[----:B------:R-:W-:Y:S01]  /*3500*/  UMOV UR4, 0x10 ;  /* 0x0000001000047882 */ /* 0x000fe20000000000 */
[----:B------:R-:W-:Y:S01]  /*3510*/  HFMA2 R0, -RZ, RZ, 0, 5.9604644775390625e-08 ;  /* 0x00000001ff007431 */ /* 0x000fe200000001ff */
[----:B------:R-:W-:-:S03]  /*3520*/  MOV R3, 0xffff ;  /* 0x0000ffff00037802 */ /* 0x000fc60000000f00 */
[----:B------:R-:W-:Y:S04]  /*3530*/  DEPBAR.LE SB1, 0x36 ;  /* 0x00009d800000791a */ /* 0x000fe80000000000 */
[----:B------:R-:W1:Y:S02]  /*3540*/  UTCATOMSWS.FIND_AND_SET.ALIGN UP0, UR4, UR4 ;  /* 0x00000004000475e3 */ /* 0x000e640008000800 */
[----:B-1----:R-:W-:Y:S01]  /*3550*/  MOV R4, UR4 ;  /* 0x0000000400047c02 */ /* 0x002fe20008000f00 */
[----:B------:R-:W-:Y:S06]  /*3560*/  BRA.U UP0, `(.L_x_67) ;  /* 0x0000000100187547 */ /* 0x000fec000b800000 */
.L_x_68:
[----:B------:R-:W-:Y:S05]  /*3570*/  NANOSLEEP 0x64 ;  /* 0x000000640000795d */ /* 0x000fea0003800000 */
[----:B------:R-:W-:-:S05]  /*3580*/  UMOV UR4, 0x10 ;  /* 0x0000001000047882 */ /* 0x000fca0000000000 */
[----:B------:R-:W-:Y:S04]  /*3590*/  DEPBAR.LE SB1, 0x36 ;  /* 0x00009d800000791a */ /* 0x000fe80000000000 */
[----:B------:R-:W1:Y:S02]  /*35a0*/  UTCATOMSWS.FIND_AND_SET.ALIGN UP0, UR4, UR4 ;  /* 0x00000004000475e3 */ /* 0x000e640008000800 */
[----:B-1----:R-:W-:Y:S01]  /*35b0*/  MOV R4, UR4 ;  /* 0x0000000400047c02 */ /* 0x002fe20008000f00 */
[----:B------:R-:W-:Y:S05]  /*35c0*/  BRA.U !UP0, `(.L_x_68) ;  /* 0xfffffffd08e87547 */ /* 0x000fea000b83ffff */
.L_x_67:
[-C--:B------:R-:W-:Y:S02]  /*35d0*/  SHF.L.U32 R3, R3, R4.reuse, RZ ;  /* 0x0000000403037219 */ /* 0x080fe400000006ff */
[----:B------:R-:W-:Y:S01]  /*35e0*/  SHF.L.U32 R0, R0, R4, RZ ;  /* 0x0000000400007219 */ /* 0x000fe200000006ff */
[----:B------:R-:W-:Y:S02]  /*35f0*/  IMAD.SHL.U32 R4, R4, 0x20, RZ ;  /* 0x0000002004047824 */ /* 0x000fe400078e00ff */
[----:B------:R1:W-:Y:S04]  /*3600*/  ATOMS.OR RZ, [UR5+0x14], R3 ;  /* 0x00001403ffff798c */ /* 0x0003e8000b000005 */
[----:B------:R1:W-:Y:S04]  /*3610*/  ATOMS.OR RZ, [UR5+0x18], R0 ;  /* 0x00001800ffff798c */ /* 0x0003e8000b000005 */
[----:B------:R1:W-:Y:S01]  /*3620*/  STS [UR6+0x1c0], R4 ;  /* 0x0001c004ff007988 */ /* 0x0003e20008000806 */
[----:B------:R-:W-:Y:S05]  /*3630*/  BRA `(.L_x_66) ;  /* 0x0000000000107947 */ /* 0x000fea0003800000 */
.L_x_65:
[----:B------:R-:W-:Y:S02]  /*3640*/  MOV R0, 0xffffffff ;  /* 0xffffffff00007802 */ /* 0x000fe40000000f00 */
[----:B------:R-:W-:-:S03]  /*3650*/  MOV R4, 0x3680 ;  /* 0x0000368000047802 */ /* 0x000fc60000000f00 */
[----:B------:R1:W-:Y:S04]  /*3660*/  STS [UR6+0x1c0], R0 ;  /* 0x0001c000ff007988 */ /* 0x0003e80008000806 */
[----:B-1---5:R-:W-:Y:S05]  /*3670*/  CALL.REL.NOINC `($__internal_1_$__cuda_sm10x_tcgen05_guardrail_trap_phase_invalid_during_alloc) ;  /* 0x0000007000447944 */ /* 0x022fea0003c00000 */
.L_x_66:
[----:B------:R-:W-:Y:S05]  /*3680*/  WARPSYNC.ALL ;  /* 0x0000000000007948 */ /* 0x000fea0003800000 */
[----:B------:R-:W2:Y:S01]  /*3690*/  S2UR UR4, SR_CgaCtaId ;  /* 0x00000000000479c3 */ /* 0x000ea20000008800 */
[----:B------:R-:W-:Y:S01]  /*36a0*/  UMOV UR17, 0x400 ;  /* 0x0000040000117882 */ /* 0x000fe20000000000 */
[----:B------:R-:W-:-:S06]  /*36b0*/  NOP ;  /* 0x0000000000007918 */ /* 0x000fcc0000000000 */
[----:B------:R-:W-:Y:S06]  /*36c0*/  BAR.ARV 0x6, 0xa0 ;  /* 0x0182800000007b1d */ /* 0x000fec0000002000 */
[----:B------:R-:W3:Y:S01]  /*36d0*/  LDCU UR5, c[0x0][0x38c] ;  /* 0x00007180ff0577ac */ /* 0x000ee20008000800 */
[----:B------:R-:W-:Y:S01]  /*36e0*/  LOP3.LUT R2, R2, 0xffff, RZ, 0xc0, !PT ;  /* 0x0000ffff02027812 */ /* 0x000fe200078ec0ff */
[----:B------:R-:W-:Y:S01]  /*36f0*/  IMAD.MOV.U32 R11, RZ, RZ, 0x1 ;  /* 0x00000001ff0b7424 */ /* 0x000fe200078e00ff */
[----:B------:R-:W-:Y:S01]  /*3700*/  CS2R R8, SRZ ;  /* 0x0000000000087805 */ /* 0x000fe2000001ff00 */
[----:B------:R-:W4:Y:S01]  /*3710*/  LDCU UR8, c[0x0][0x38c] ;  /* 0x00007180ff0877ac */ /* 0x000f220008000800 */
[----:B------:R-:W-:Y:S01]  /*3720*/  R2UR UR19, R2 ;  /* 0x00000000021372ca */ /* 0x000fe200000e0000 */
[----:B------:R-:W-:Y:S01]  /*3730*/  IMAD.MOV.U32 R10, RZ, RZ, RZ ;  /* 0x000000ffff0a7224 */ /* 0x000fe200078e00ff */
[----:B------:R-:W-:Y:S01]  /*3740*/  UMOV UR23, URZ ;  /* 0x000000ff00177c82 */ /* 0x000fe20008000000 */
[----:B------:R-:W-:Y:S01]  /*3750*/  UMOV UR14, URZ ;  /* 0x000000ff000e7c82 */ /* 0x000fe20008000000 */
[----:B--2---:R-:W-:Y:S01]  /*3760*/  ULEA UR17, UR4, UR17, 0x18 ;  /* 0x0000001104117291 */ /* 0x004fe2000f8ec0ff */
[----:B------:R-:W-:Y:S01]  /*3770*/  UMOV UR26, 0x0 ;  /* 0x00000000001a7882 */ /* 0x000fe20000000000 */
[----:B------:R-:W-:-:S02]  /*3780*/  UMOV UR27, 0x8200490 ;  /* 0x08200490001b7882 */ /* 0x000fc40000000000 */
[----:B------:R-:W-:Y:S02]  /*3790*/  UIADD3 UR6, UPT, UPT, UR17, 0x8400, URZ ;  /* 0x0000840011067890 */ /* 0x000fe4000fffe0ff */
[----:B------:R-:W-:Y:S02]  /*37a0*/  UIADD3 UR7, UPT, UPT, UR17, 0x20400, URZ ;  /* 0x0002040011077890 */ /* 0x000fe4000fffe0ff */
[----:B---3--:R-:W-:Y:S01]  /*37b0*/  UIADD3 UR5, UPT, UPT, UR5, 0x1f, URZ ;  /* 0x0000001f05057890 */ /* 0x008fe2000fffe0ff */
[----:B-1----:R-:W1:Y:S01]  /*37c0*/  LDS R0, [UR17+0x1c0] ;  /* 0x0001c011ff007984 */ /* 0x002e620008000800 */
[----:B------:R-:W-:Y:S02]  /*37d0*/  USHF.R.U32.HI UR6, URZ, 0x4, UR6 ;  /* 0x00000004ff067899 */ /* 0x000fe40008011606 */
[----:B------:R-:W-:Y:S02]  /*37e0*/  USHF.R.S32.HI UR4, URZ, 0x1f, UR5 ;  /* 0x0000001fff047899 */ /* 0x000fe40008011405 */
[----:B------:R-:W-:-:S02]  /*37f0*/  ULOP3.LUT UR6, UR6, 0x3fff, URZ, 0xc0, !UPT ;  /* 0x00003fff06067892 */ /* 0x000fc4000f8ec0ff */
[----:B------:R-:W-:Y:S02]  /*3800*/  ULEA.HI UR4, UR4, UR5, URZ, 0x5 ;  /* 0x0000000504047291 */ /* 0x000fe4000f8f28ff */
[----:B------:R-:W-:Y:S02]  /*3810*/  USHF.R.U32.HI UR5, URZ, 0x4, UR7 ;  /* 0x00000004ff057899 */ /* 0x000fe40008011607 */
[----:B------:R-:W-:Y:S02]  /*3820*/  USHF.R.S32.HI UR28, URZ, 0x5, UR4 ;  /* 0x00000005ff1c7899 */ /* 0x000fe40008011404 */
[----:B------:R-:W-:Y:S02]  /*3830*/  ULOP3.LUT UR5, UR5, 0x3fff, URZ, 0xc0, !UPT ;  /* 0x00003fff05057892 */ /* 0x000fe4000f8ec0ff */
[----:B------:R-:W-:Y:S02]  /*3840*/  UISETP.LT.AND UP0, UPT, UR28, 0x1, UPT ;  /* 0x000000011c00788c */ /* 0x000fe4000bf01270 */
[----:B------:R-:W-:-:S02]  /*3850*/  ULOP3.LUT UR20, UR6, 0x10000, URZ, 0xfc, !UPT ;  /* 0x0001000006147892 */ /* 0x000fc4000f8efcff */
[----:B------:R-:W-:Y:S02]  /*3860*/  USEL UR29, UR28, 0x1, !UP0 ;  /* 0x000000011c1d7887 */ /* 0x000fe4000c000000 */
[----:B------:R-:W-:Y:S02]  /*3870*/  ULOP3.LUT UR21, UR5, 0x10000, URZ, 0xfc, !UPT ;  /* 0x0001000005157892 */ /* 0x000fe4000f8efcff */
[----:B------:R-:W-:Y:S02]  /*3880*/  UIADD3 UR29, UPT, UPT, -UR29, URZ, URZ ;  /* 0x000000ff1d1d7290 */ /* 0x000fe4000fffe1ff */
[----:B----4-:R-:W-:Y:S01]  /*3890*/  UISETP.GE.AND UP4, UPT, UR8, 0x1, UPT ;  /* 0x000000010800788c */ /* 0x010fe2000bf86270 */
[----:B------:R-:W-:Y:S01]  /*38a0*/  UMOV UR24, 0x0 ;  /* 0x0000000000187882 */ /* 0x000fe20000000000 */
[----:B------:R-:W-:Y:S01]  /*38b0*/  UMOV UR25, 0x8200490 ;  /* 0x0820049000197882 */ /* 0x000fe20000000000 */
[----:B-1----:R-:W-:-:S15]  /*38c0*/  R2UR UR30, R0 ;  /* 0x00000000001e72ca */ /* 0x002fde00000e0000 */
.L_x_75:
[----:B------:R-:W-:Y:S02]  /*38d0*/  LEA R0, R10, UR17, 0x3 ;  /* 0x000000110a007c11 */ /* 0x000fe4000f8e18ff */
[----:B------:R-:W-:Y:S02]  /*38e0*/  SHF.L.U32 R5, R9, 0x1f, RZ ;  /* 0x0000001f09057819 */ /* 0x000fe400000006ff */
[----:B------:R-:W-:Y:S01]  /*38f0*/  PLOP3.LUT P0, PT, PT, PT, UP4, 0x80, 0x8 ;  /* 0x000000000008781c */ /* 0x000fe20003f0f048 */
[----:B------:R-:W-:Y:S01]  /*3900*/  VIADD R3, R0, 0x120 ;  /* 0x0000012000037836 */ /* 0x000fe20000000000 */
[----:B-1----:R-:W1:Y:S02]  /*3910*/  SYNCS.PHASECHK.TRANS64.TRYWAIT P1, [R0+URZ+0x110], R5 ;  /* 0x00011005000075a7 */ /* 0x002e6400080211ff */
[----:B-1-3--:R-:W-:Y:S09]  /*3920*/  @!P1 BRA `(.L_x_69) ;  /* 0x0000006400989947 */ /* 0x00aff20003800000 */
.L_x_178:
[----:B------:R-:W-:Y:S01]  /*3930*/  LEA R4, R10, UR17, 0x4 ;  /* 0x000000110a047c11 */ /* 0x000fe2000f8e20ff */
[----:B------:R-:W-:Y:S01]  /*3940*/  @UP4 ULEA UR4, UR14, UR17, 0x3 ;  /* 0x000000110e044291 */ /* 0x000fe2000f8e18ff */
[----:B------:R-:W-:Y:S01]  /*3950*/  PLOP3.LUT P2, PT, PT, PT, PT, 0x80, 0x8 ;  /* 0x000000000008781c */ /* 0x000fe20003f4f070 */
[----:B------:R-:W-:Y:S01]  /*3960*/  ULEA UR22, UR23, UR17, 0x3 ;  /* 0x0000001117167291 */ /* 0x000fe2000f8e18ff */
[----:B------:R-:W-:Y:S01]  /*3970*/  PRMT R3, RZ, 0x654, R3 ;  /* 0x00000654ff037816 */ /* 0x000fe20000000003 */
[----:B------:R-:W-:Y:S01]  /*3980*/  ULEA UR18, UR23, UR30, 0x7 ;  /* 0x0000001e17127291 */ /* 0x000fe2000f8e38ff */
[----:B-1----:R-:W1:Y:S01]  /*3990*/  LDS.128 R4, [R4+0x1a0] ;  /* 0x0001a00004047984 */ /* 0x002e620000000c00 */
[----:B------:R-:W-:Y:S02]  /*39a0*/  @P0 SHF.L.U32 R2, R8, 0x1f, RZ ;  /* 0x0000001f08020819 */ /* 0x000fe400000006ff */
[----:B------:R-:W-:Y:S01]  /*39b0*/  SHF.L.U32 R0, R11, 0x1f, RZ ;  /* 0x0000001f0b007819 */ /* 0x000fe200000006ff */
[----:B------:R-:W-:Y:S01]  /*39c0*/  @!PT LDS RZ, [RZ] ;  /* 0x00000000fffff984 */ /* 0x000fe20000000800 */
[----:B------:R-:W-:Y:S01]  /*39d0*/  @!PT LDS RZ, [RZ] ;  /* 0x00000000fffff984 */ /* 0x000fe20000000800 */
[----:B------:R-:W-:Y:S01]  /*39e0*/  @!PT LDS RZ, [RZ] ;  /* 0x00000000fffff984 */ /* 0x000fe20000000800 */
[----:B------:R-:W-:Y:S01]  /*39f0*/  @!PT LDS RZ, [RZ] ;  /* 0x00000000fffff984 */ /* 0x000fe20000000800 */
[----:B------:R2:W-:Y:S06]  /*3a00*/  MEMBAR.ALL.CTA ;  /* 0x0000000000007992 */ /* 0x0005ec0000008000 */
[----:B--2---:R-:W2:Y:S02]  /*3a10*/  FENCE.VIEW.ASYNC.S ;  /* 0x00000000000073c6 */ /* 0x004ea40000000000 */
[----:B--2---:R2:W-:Y:S01]  /*3a20*/  SYNCS.ARRIVE.TRANS64.RED.A1T0 RZ, [R3+URZ], RZ ;  /* 0x000000ff03ff79a7 */ /* 0x0045e200081004ff */
[----:B------:R2:W3:Y:S01]  /*3a30*/  @P0 SYNCS.PHASECHK.TRANS64.TRYWAIT P2, [UR4], R2 ;  /* 0x00000002ff0005a7 */ /* 0x0004e20008041104 */
[----:B-1----:R-:W-:Y:S01]  /*3a40*/  LOP3.LUT P1, RZ, R6, 0x1, RZ, 0xc0, !PT ;  /* 0x0000000106ff7812 */ /* 0x002fe2000782c0ff */
[----:B------:R-:W1:Y:S02]  /*3a50*/  SYNCS.PHASECHK.TRANS64.TRYWAIT P0, [UR22+0x150], R0 ;  /* 0x00015000ff0075a7 */ /* 0x000e640008001116 */
[----:B-123--:R-:W-:Y:S10]  /*3a60*/  @!P0 BRA `(.L_x_70) ;  /* 0x00000064005c8947 */ /* 0x00eff40003800000 */
.L_x_180:
[----:B------:R-:W-:Y:S01]  /*3a70*/  IADD3 R10, PT, PT, R10, 0x1, RZ ;  /* 0x000000010a0a7810 */ /* 0x000fe20007ffe0ff */
[----:B------:R-:W-:Y:S06]  /*3a80*/  BRA.U !UP4, `(.L_x_71) ;  /* 0x000000010c987547 */ /* 0x000fec000b800000 */
[----:B------:R-:W-:Y:S01]  /*3a90*/  UPLOP3.LUT UP2, UPT, UPT, UPT, UPT, 0x40, 0x4 ;  /* 0x000000000004789c */ /* 0x000fe20003f4e870 */
[----:B------:R-:W-:Y:S01]  /*3aa0*/  UMOV UR16, UR29 ;  /* 0x0000001d00107c82 */ /* 0x000fe20008000000 */
[----:B------:R-:W-:Y:S01]  /*3ab0*/  UMOV UR15, UR28 ;  /* 0x0000001c000f7c82 */ /* 0x000fe20008000000 */
[----:B------:R-:W-:-:S08]  /*3ac0*/  UMOV UR6, UR14 ;  /* 0x0000000e00067c82 */ /* 0x000fd00008000000 */
.L_x_74:
[----:B------:R-:W-:Y:S02]  /*3ad0*/  UIADD3 UR16, UPT, UPT, UR16, 0x1, URZ ;  /* 0x0000000110107890 */ /* 0x000fe4000fffe0ff */
[----:B--2---:R-:W-:Y:S02]  /*3ae0*/  ULEA UR5, UR6, UR17, 0x3 ;  /* 0x0000001106057291 */ /* 0x004fe4000f8e18ff */
[----:B------:R-:W-:Y:S01]  /*3af0*/  UISETP.NE.AND UP3, UPT, UR16, URZ, UPT ;  /* 0x000000ff1000728c */ /* 0x000fe2000bf65270 */
[----:B---3--:R-:W-:Y:S10]  /*3b00*/  @P2 BRA `(.L_x_72) ;  /* 0x00000000000c2947 */ /* 0x008ff40003800000 */
[----:B-1----:R-:W-:Y:S04]  /*3b10*/  SHF.L.U32 R3, R8, 0x1f, RZ ;  /* 0x0000001f08037819 */ /* 0x002fe800000006ff */
[----:B------:R-:W1:Y:S02]  /*3b20*/  SYNCS.PHASECHK.TRANS64.TRYWAIT P0, [UR5], R3 ;  /* 0x00000003ff0075a7 */ /* 0x000e640008001105 */
[----:B-1----:R-:W-:Y:S05]  /*3b30*/  @!P0 BRA `(.L_x_73) ;  /* 0x0000006400408947 */ /* 0x002fea0003800000 */
.L_x_72:
[----:B------:R-:W-:Y:S01]  /*3b40*/  UISETP.NE.AND UP0, UPT, UR15, 0x1, UPT ;  /* 0x000000010f00788c */ /* 0x000fe2000bf05270 */
[----:B------:R-:W-:Y:S01]  /*3b50*/  PLOP3.LUT P2, PT, PT, PT, PT, 0x80, 0x8 ;  /* 0x000000000008781c */ /* 0x000fe20003f4f070 */
[----:B------:R-:W-:Y:S02]  /*3b60*/  UIADD3 UR4, UPT, UPT, UR6, 0x1, URZ ;  /* 0x0000000106047890 */ /* 0x000fe4000fffe0ff */
[----:B------:R-:W-:Y:S02]  /*3b70*/  ULEA UR12, UR6, UR21, 0x9 ;  /* 0x00000015060c7291 */ /* 0x000fe4000f8e48ff */
[----:B------:R-:W-:Y:S01]  /*3b80*/  UISETP.NE.AND UP1, UPT, UR4, 0xc, UPT ;  /* 0x0000000c0400788c */ /* 0x000fe2000bf25270 */
[----:B------:R-:W-:Y:S01]  /*3b90*/  PLOP3.LUT P0, PT, PT, PT, UP0, 0x80, 0x8 ;  /* 0x000000000008781c */ /* 0x000fe20003f0f008 */
[----:B------:R-:W-:Y:S02]  /*3ba0*/  UIADD3 UR10, UPT, UPT, UR12, 0x2, URZ ;  /* 0x000000020c0a7890 */ /* 0x000fe4000fffe0ff */
[----:B------:R-:W-:Y:S02]  /*3bb0*/  USEL UR7, URZ, 0x1, UP1 ;  /* 0x00000001ff077887 */ /* 0x000fe40008800000 */
[----:B------:R-:W-:Y:S02]  /*3bc0*/  USEL UR14, UR4, URZ, UP1 ;  /* 0x000000ff040e7287 */ /* 0x000fe40008800000 */
[----:B------:R-:W-:Y:S02]  /*3bd0*/  UIADD3 UR15, UPT, UPT, UR15, -0x1, URZ ;  /* 0xffffffff0f0f7890 */ /* 0x000fe4000fffe0ff */
[----:B------:R-:W-:Y:S01]  /*3be0*/  @UP0 ULEA UR4, UR14, UR17, 0x3 ;  /* 0x000000110e040291 */ /* 0x000fe2000f8e18ff */
[----:B------:R-:W-:Y:S01]  /*3bf0*/  LOP3.LUT R8, R8, UR7, RZ, 0x3c, !PT ;  /* 0x0000000708087c12 */ /* 0x000fe2000f8e3cff */
[----:B------:R-:W-:Y:S01]  /*3c00*/  UIADD3 UR7, UPT, UPT, UR5, 0x60, URZ ;  /* 0x0000006005077890 */ /* 0x000fe2000fffe0ff */
[----:B------:R-:W-:Y:S02]  /*3c10*/  UMOV UR13, 0x80004020 ;  /* 0x80004020000d7882 */ /* 0x000fe40000000000 */
[----:B-1----:R-:W-:Y:S01]  /*3c20*/  @P0 SHF.L.U32 R0, R8, 0x1f, RZ ;  /* 0x0000001f08000819 */ /* 0x002fe200000006ff */
[----:B------:R-:W-:Y:S01]  /*3c30*/  UMOV UR5, 0x80004020 ;  /* 0x8000402000057882 */ /* 0x000fe20000000000 */
[----:B------:R-:W-:Y:S01]  /*3c40*/  UMOV UR11, 0x80004020 ;  /* 0x80004020000b7882 */ /* 0x000fe20000000000 */
[----:B------:R-:W-:Y:S01]  /*3c50*/  UMOV UR9, 0x80004020 ;  /* 0x8000402000097882 */ /* 0x000fe20000000000 */
[----:B------:R2:W3:Y:S01]  /*3c60*/  @P0 SYNCS.PHASECHK.TRANS64.TRYWAIT P2, [UR4], R0 ;  /* 0x00000000ff0005a7 */ /* 0x0004e20008041104 */
[----:B------:R-:W-:Y:S03]  /*3c70*/  ULEA UR4, UR6, UR20, 0x9 ;  /* 0x0000001406047291 */ /* 0x000fe6000f8e48ff */
[----:B------:R-:W-:Y:S01]  /*3c80*/  UMOV UR6, UR14 ;  /* 0x0000000e00067c82 */ /* 0x000fe20008000000 */
[----:B------:R-:W-:Y:S05]  /*3c90*/  UIADD3 UR8, UPT, UPT, UR4, 0x2, URZ ;  /* 0x0000000204087890 */ /* 0x000fea000fffe0ff */
[----:B------:R2:W-:Y:S01]  /*3ca0*/  UTCHMMA gdesc[UR4], gdesc[UR12], tmem[UR18], tmem[UR26], idesc[UR27], UP2 ;  /* 0x00ff1a0c040075ea */ /* 0x0005e20009000012 */
[----:B------:R-:W-:Y:S03]  /*3cb0*/  UPLOP3.LUT UP2, UPT, UPT, UPT, UPT, 0x80, 0x8 ;  /* 0x000000000008789c */ /* 0x000fe60003f4f070 */
[----:B------:R2:W-:Y:S01]  /*3cc0*/  UTCHMMA gdesc[UR8], gdesc[UR10], tmem[UR18], tmem[UR24], idesc[UR25], UPT ;  /* 0x00ff180a080075ea */ /* 0x0005e2000b800012 */
[----:B------:R2:W-:Y:S01]  /*3cd0*/  UTCBAR.MULTICAST [UR7], URZ, UR19 ;  /* 0x000000ff070073e9 */ /* 0x0005e20008000813 */
[----:B------:R-:W-:Y:S06]  /*3ce0*/  BRA.U UP3, `(.L_x_74) ;  /* 0xfffffffd03787547 */ /* 0x000fec000b83ffff */
.L_x_71:
[----:B--2---:R-:W-:Y:S01]  /*3cf0*/  UIADD3 UR4, UPT, UPT, UR23, 0x1, URZ ;  /* 0x0000000117047890 */ /* 0x004fe2000fffe0ff */
[C---:B------:R-:W-:Y:S01]  /*3d00*/  ISETP.NE.AND P0, PT, R10.reuse, 0x2, PT ;  /* 0x000000020a00780c */ /* 0x040fe20003f05270 */
[----:B------:R-:W-:Y:S02]  /*3d10*/  UIADD3 UR5, UPT, UPT, UR22, 0x130, URZ ;  /* 0x0000013016057890 */ /* 0x000fe4000fffe0ff */
[----:B------:R-:W-:Y:S01]  /*3d20*/  UISETP.NE.AND UP0, UPT, UR4, 0x4, UPT ;  /* 0x000000040400788c */ /* 0x000fe2000bf05270 */
[----:B-1----:R-:W-:Y:S02]  /*3d30*/  SEL R0, RZ, 0x1, P0 ;  /* 0x00000001ff007807 */ /* 0x002fe40000000000 */
[----:B------:R-:W-:Y:S01]  /*3d40*/  SEL R10, R10, RZ, P0 ;  /* 0x000000ff0a0a7207 */ /* 0x000fe20000000000 */
[----:B------:R-:W-:Y:S01]  /*3d50*/  USEL UR6, URZ, 0x1, UP0 ;  /* 0x00000001ff067887 */ /* 0x000fe20008000000 */
[----:B------:R-:W-:Y:S01]  /*3d60*/  LOP3.LUT R9, R9, R0, RZ, 0x3c, !PT ;  /* 0x0000000009097212 */ /* 0x000fe200078e3cff */
[----:B------:R-:W-:Y:S01]  /*3d70*/  USEL UR23, UR4, URZ, UP0 ;  /* 0x000000ff04177287 */ /* 0x000fe20008000000 */
[----:B------:R1:W-:Y:S03]  /*3d80*/  UTCBAR [UR5], URZ ;  /* 0x000000ff050073e9 */ /* 0x0003e600080000ff */
[----:B------:R-:W-:Y:S01]  /*3d90*/  LOP3.LUT R11, R11, UR6, RZ, 0x3c, !PT ;  /* 0x000000060b0b7c12 */ /* 0x000fe2000f8e3cff */
[----:B------:R-:W-:Y:S07]  /*3da0*/  @P1 BRA `(.L_x_75) ;  /* 0xfffffff800c81947 */ /* 0x000fee000383ffff */
[----:B------:R-:W2:Y:S01]  /*3db0*/  S2UR UR8, SR_CgaCtaId ;  /* 0x00000000000879c3 */ /* 0x000ea20000008800 */
[----:B------:R-:W-:Y:S01]  /*3dc0*/  ELECT P0, URZ, PT ;  /* 0x0000000000ff782f */ /* 0x000fe20003800000 */
[----:B------:R-:W-:Y:S01]  /*3dd0*/  IMAD.MOV.U32 R0, RZ, RZ, 0x1 ;  /* 0x00000001ff007424 */ /* 0x000fe200078e00ff */
[----:B------:R-:W-:Y:S01]  /*3de0*/  UIADD3 UR17, UPT, UPT, UR17, 0x150, URZ ;  /* 0x0000015011117890 */ /* 0x000fe2000fffe0ff */
[----:B------:R-:W-:Y:S01]  /*3df0*/  SHF.L.U32 R3, R11, 0x1f, RZ ;  /* 0x0000001f0b037819 */ /* 0x000fe200000006ff */
[----:B------:R-:W-:-:S03]  /*3e00*/  UMOV UR4, 0x40 ;  /* 0x0000004000047882 */ /* 0x000fc60000000000 */
[----:B------:R-:W-:Y:S01]  /*3e10*/  UVIRTCOUNT.DEALLOC.SMPOOL 0x80 ;  /* 0x000000800000784c */ /* 0x000fe20000000000 */
[----:B--2---:R-:W-:Y:S02]  /*3e20*/  ULEA UR8, UR8, UR4, 0x18 ;  /* 0x0000000408087291 */ /* 0x004fe4000f8ec0ff */
[----:B------:R-:W-:-:S07]  /*3e30*/  ULEA UR4, UR23, UR17, 0x3 ;  /* 0x0000001117047291 */ /* 0x000fce000f8e18ff */
[----:B------:R2:W-:Y:S02]  /*3e40*/  @P0 STS.U8 [UR8+0x1c], R0 ;  /* 0x00001c00ff000988 */ /* 0x0005e40008000008 */
[----:B------:R-:W4:Y:S02]  /*3e50*/  SYNCS.PHASECHK.TRANS64.TRYWAIT P0, [UR4], R3 ;  /* 0x00000003ff0075a7 */ /* 0x000f240008001104 */
[----:B--2-4-:R-:W-:Y:S05]  /*3e60*/  @!P0 BRA `(.L_x_76) ;  /* 0x00000060008c8947 */ /* 0x014fea0003800000 */
.L_x_183:
[----:B------:R-:W-:-:S04]  /*3e70*/  UIADD3 UR4, UPT, UPT, UR23, 0x1, URZ ;  /* 0x0000000117047890 */ /* 0x000fc8000fffe0ff */
[----:B------:R-:W-:-:S04]  /*3e80*/  UISETP.NE.AND UP0, UPT, UR4, 0x4, UPT ;  /* 0x000000040400788c */ /* 0x000fc8000bf05270 */
[----:B------:R-:W-:Y:S02]  /*3e90*/  USEL UR6, URZ, 0x1, UP0 ;  /* 0x00000001ff067887 */ /* 0x000fe40008000000 */
[----:B------:R-:W-:-:S04]  /*3ea0*/  USEL UR4, UR4, URZ, UP0 ;  /* 0x000000ff04047287 */ /* 0x000fc80008000000 */
[----:B-1----:R-:W-:Y:S01]  /*3eb0*/  ULEA UR5, UR4, UR17, 0x3 ;  /* 0x0000001104057291 */ /* 0x002fe2000f8e18ff */
[----:B------:R-:W-:-:S04]  /*3ec0*/  LOP3.LUT R2, R11, UR6, RZ, 0x3c, !PT ;  /* 0x000000060b027c12 */ /* 0x000fc8000f8e3cff */
[----:B--2---:R-:W-:-:S04]  /*3ed0*/  SHF.L.U32 R3, R2, 0x1f, RZ ;  /* 0x0000001f02037819 */ /* 0x004fc800000006ff */
[----:B------:R-:W1:Y:S02]  /*3ee0*/  SYNCS.PHASECHK.TRANS64.TRYWAIT P0, [UR5], R3 ;  /* 0x00000003ff0075a7 */ /* 0x000e640008001105 */
[----:B-1----:R-:W-:Y:S05]  /*3ef0*/  @!P0 BRA `(.L_x_77) ;  /* 0x0000006000808947 */ /* 0x002fea0003800000 */
.L_x_185:
        /* <DEDUP_REMOVED lines=9> */
.L_x_187:
[----:B------:R-:W-:-:S04]  /*3f90*/  UIADD3 UR4, UPT, UPT, UR4, 0x1, URZ ;  /* 0x0000000104047890 */ /* 0x000fc8000fffe0ff */
[----:B------:R-:W-:-:S04]  /*3fa0*/  UISETP.NE.AND UP0, UPT, UR4, 0x4, UPT ;  /* 0x000000040400788c */ /* 0x000fc8000bf05270 */
[----:B------:R-:W-:Y:S02]  /*3fb0*/  USEL UR5, URZ, 0x1, UP0 ;  /* 0x00000001ff057887 */ /* 0x000fe40008000000 */
[----:B------:R-:W-:-:S04]  /*3fc0*/  USEL UR4, UR4, URZ, UP0 ;  /* 0x000000ff04047287 */ /* 0x000fc80008000000 */
[----:B------:R-:W-:Y:S01]  /*3fd0*/  ULEA UR4, UR4, UR17, 0x3 ;  /* 0x0000001104047291 */ /* 0x000fe2000f8e18ff */
[----:B-1----:R-:W-:-:S04]  /*3fe0*/  LOP3.LUT R3, R2, UR5, RZ, 0x3c, !PT ;  /* 0x0000000502037c12 */ /* 0x002fc8000f8e3cff */
[----:B------:R-:W-:-:S04]  /*3ff0*/  SHF.L.U32 R3, R3, 0x1f, RZ ;  /* 0x0000001f03037819 */ /* 0x000fc800000006ff */
[----:B------:R-:W1:Y:S02]  /*4000*/  SYNCS.PHASECHK.TRANS64.TRYWAIT P0, [UR4], R3 ;  /* 0x00000003ff0075a7 */ /* 0x000e640008001104 */
[----:B-1----:R-:W-:Y:S05]  /*4010*/  @!P0 BRA `(.L_x_79) ;  /* 0x0000006000688947 */ /* 0x002fea0003800000 */
.L_x_189:
[----:B------:R-:W-:Y:S01]  /*4020*/  NOP ;  /* 0x0000000000007918 */ /* 0x000fe20000000000 */
[----:B-1----:R-:W1:Y:S01]  /*4030*/  LDS R0, [UR8+0x14] ;  /* 0x00001408ff007984 */ /* 0x002e620008000800 */
[----:B------:R-:W-:Y:S01]  /*4040*/  ULOP3.LUT UR4, UR30, 0xffff, URZ, 0xc0, !UPT ;  /* 0x0000ffff1e047892 */ /* 0x000fe2000f8ec0ff */
[----:B------:R-:W-:Y:S01]  /*4050*/  UMOV UR5, 0xffff ;  /* 0x0000ffff00057882 */ /* 0x000fe20000000000 */
[----:B------:R-:W-:Y:S02]  /*4060*/  UMOV UR6, 0x1 ;  /* 0x0000000100067882 */ /* 0x000fe40000000000 */
[----:B------:R-:W-:-:S04]  /*4070*/  USHF.R.U32.HI UR4, URZ, 0x5, UR4 ;  /* 0x00000005ff047899 */ /* 0x000fc80008011604 */
[----:B------:R-:W-:Y:S02]  /*4080*/  USHF.L.U32 UR5, UR5, UR4, URZ ;  /* 0x0000000405057299 */ /* 0x000fe400080006ff */
[----:B------:R-:W-:-:S04]  /*4090*/  USHF.L.U32 UR4, UR6, UR4, URZ ;  /* 0x0000000406047299 */ /* 0x000fc800080006ff */
[----:B-1----:R-:W-:-:S04]  /*40a0*/  LOP3.LUT R0, R0, UR5, RZ, 0xc0, !PT ;  /* 0x0000000500007c12 */ /* 0x002fc8000f8ec0ff */
[----:B------:R-:W-:-:S13]  /*40b0*/  ISETP.NE.AND P0, PT, R0, UR5, PT ;  /* 0x0000000500007c0c */ /* 0x000fda000bf05270 */
[----:B------:R-:W-:Y:S05]  /*40c0*/  @P0 BRA `(.L_x_80) ;  /* 0x0000000000580947 */ /* 0x000fea0003800000 */
[----:B------:R-:W1:Y:S02]  /*40d0*/  LDS R0, [UR8+0x18] ;  /* 0x00001808ff007984 */ /* 0x000e640008000800 */
[----:B-1----:R-:W-:-:S04]  /*40e0*/  LOP3.LUT R0, R0, UR4, RZ, 0xc0, !PT ;  /* 0x0000000400007c12 */ /* 0x002fc8000f8ec0ff */
[----:B------:R-:W-:-:S13]  /*40f0*/  ISETP.NE.AND P0, PT, R0, UR4, PT ;  /* 0x0000000400007c0c */ /* 0x000fda000bf05270 */
[----:B------:R-:W-:Y:S05]  /*4100*/  @P0 BRA `(.L_x_81) ;  /* 0x00000000003c0947 */ /* 0x000fea0003800000 */
[----:B------:R-:W1:Y:S01]  /*4110*/  S2R R2, SR_LANEID ;  /* 0x0000000000027919 */ /* 0x000e620000000000 */
[----:B------:R-:W-:Y:S01]  /*4120*/  ULOP3.LUT UR5, URZ, UR5, URZ, 0x33, !UPT ;  /* 0x00000005ff057292 */ /* 0x000fe2000f8e33ff */
[----:B------:R-:W-:Y:S01]  /*4130*/  LOP3.LUT R4, RZ, UR4, RZ, 0x33, !PT ;  /* 0x00000004ff047c12 */ /* 0x000fe2000f8e33ff */
[----:B------:R-:W-:Y:S02]  /*4140*/  VOTEU.ANY UR4, UPT, PT ;  /* 0x0000000000047886 */ /* 0x000fe400038e0100 */
[----:B------:R-:W-:Y:S01]  /*4150*/  UFLO.U32 UR4, UR4 ;  /* 0x00000004000472bd */ /* 0x000fe200080e0000 */
[----:B------:R-:W2:Y:S01]  /*4160*/  REDUX UR6, R4 ;  /* 0x00000000040673c4 */ /* 0x000ea20000000000 */
[----:B------:R-:W-:-:S06]  /*4170*/  IMAD.U32 R0, RZ, RZ, UR5 ;  /* 0x00000005ff007e24 */ /* 0x000fcc000f8e00ff */
[----:B------:R4:W-:Y:S01]  /*4180*/  UTCATOMSWS.AND URZ, UR5 ;  /* 0x0000000500ff79e3 */ /* 0x0009e20008000000 */
[----:B------:R-:W3:Y:S01]  /*4190*/  REDUX UR7, R0 ;  /* 0x00000000000773c4 */ /* 0x000ee20000000000 */
[----:B-1----:R-:W-:Y:S01]  /*41a0*/  ISETP.EQ.U32.AND P0, PT, R2, UR4, PT ;  /* 0x0000000402007c0c */ /* 0x002fe2000bf02070 */
[----:B--2---:R-:W-:Y:S01]  /*41b0*/  IMAD.U32 R2, RZ, RZ, UR6 ;  /* 0x00000006ff027e24 */ /* 0x004fe2000f8e00ff */
[----:B---3--:R-:W-:-:S11]  /*41c0*/  MOV R3, UR7 ;  /* 0x0000000700037c02 */ /* 0x008fd60008000f00 */
[----:B------:R4:W-:Y:S04]  /*41d0*/  @P0 ATOMS.AND RZ, [UR8+0x14], R3 ;  /* 0x00001403ffff098c */ /* 0x0009e8000a800008 */
[----:B------:R4:W-:Y:S01]  /*41e0*/  @P0 ATOMS.AND RZ, [UR8+0x18], R2 ;  /* 0x00001802ffff098c */ /* 0x0009e2000a800008 */
[----:B------:R-:W-:Y:S05]  /*41f0*/  BRA `(.L_x_82) ;  /* 0x0000000000147947 */ /* 0x000fea0003800000 */
.L_x_81:
[----:B------:R-:W-:Y:S02]  /*4200*/  MOV R2, 0x4220 ;  /* 0x0000422000027802 */ /* 0x000fe40000000f00 */
[----:B---3-5:R-:W-:Y:S05]  /*4210*/  CALL.REL.NOINC `($__internal_0_$__cuda_sm10x_tcgen05_guardrail_trap_col_being_dealloced_not_returned_by_alloc) ;  /* 0x0000006400507944 */ /* 0x028fea0003c00000 */
[----:B------:R-:W-:Y:S05]  /*4220*/  BRA `(.L_x_82) ;  /* 0x0000000000087947 */ /* 0x000fea0003800000 */
.L_x_80:
[----:B------:R-:W-:Y:S02]  /*4230*/  MOV R2, 0x4250 ;  /* 0x0000425000027802 */ /* 0x000fe40000000f00 */
[----:B---3-5:R-:W-:Y:S05]  /*4240*/  CALL.REL.NOINC `($__internal_2_$__cuda_sm10x_tcgen05_guardrail_trap_unallocated_columns_being_dealloced) ;  /* 0x00000064005c7944 */ /* 0x028fea0003c00000 */
.L_x_82:
[----:B------:R-:W-:Y:S01]  /*4250*/  NOP ;  /* 0x0000000000007918 */ /* 0x000fe20000000000 */
[----:B----4-:R-:W-:Y:S05]  /*4260*/  EXIT ;  /* 0x000000000000794d */ /* 0x010fea0003800000 */
.L_x_64:
[----:B------:R-:W-:-:S09]  /*4270*/  UISETP.NE.OR UP0, UPT, UR17, 0x3, !UP3 ;  /* 0x000000031100788c */ /* 0x000fd2000df05670 */
[----:B------:R-:W-:Y:S05]  /*4280*/  BRA.U UP0, `(.L_x_83) ;  /* 0x0000001100547547 */ /* 0x000fea000b800000 */
[----:B------:R-:W1:Y:S01]  /*4290*/  LDCU UR31, c[0x0][0x370] ;  /* 0x00006e00ff1f77ac */ /* 0x000e620008000800 */
[----:B------:R-:W2:Y:S01]  /*42a0*/  LDC.64 R16, c[0x0][0x348] ;  /* 0x0000d200ff107b82 */ /* 0x000ea20000000a00 */
[----:B------:R-:W-:Y:S02]  /*42b0*/  HFMA2 R13, -RZ, RZ, 0, 0 ;  /* 0x00000000ff0d7431 */ /* 0x000fe400000001ff */
[----:B------:R-:W-:Y:S01]  /*42c0*/  IMAD.MOV.U32 R15, RZ, RZ, 0x1 ;  /* 0x00000001ff0f7424 */ /* 0x000fe200078e00ff */
[----:B------:R-:W1:Y:S01]  /*42d0*/  LDCU.128 UR48, c[0x0][0xb10] ;  /* 0x00016200ff3077ac */ /* 0x000e620008000c00 */
[----:B------:R-:W-:Y:S01]  /*42e0*/  IMAD.MOV.U32 R14, RZ, RZ, RZ ;  /* 0x000000ffff0e7224 */ /* 0x000fe200078e00ff */
[----:B------:R-:W-:Y:S01]  /*42f0*/  MOV R7, 0x2000 ;  /* 0x0000200000077802 */ /* 0x000fe20000000f00 */
[----:B------:R-:W3:Y:S01]  /*4300*/  LDCU UR30, c[0x0][0x374] ;  /* 0x00006e80ff1e77ac */ /* 0x000ee20008000800 */
[----:B------:R-:W4:Y:S01]  /*4310*/  LDC.64 R2, c[0x0][0x888] ;  /* 0x00022200ff027b82 */ /* 0x000f220000000a00 */
[----:B------:R-:W3:Y:S01]  /*4320*/  LDCU UR15, c[0x0][0xb0c] ;  /* 0x00016180ff0f77ac */ /* 0x000ee20008000800 */
[----:B------:R-:W2:Y:S06]  /*4330*/  LDCU UR40, c[0x0][0xb20] ;  /* 0x00016400ff2877ac */ /* 0x000eac0008000800 */
[----:B------:R-:W4:Y:S01]  /*4340*/  LDC.64 R4, c[0x0][0x890] ;  /* 0x00022400ff047b82 */ /* 0x000f220000000a00 */
[----:B------:R-:W2:Y:S01]  /*4350*/  LDCU UR4, c[0x0][0xb30] ;  /* 0x00016600ff0477ac */ /* 0x000ea20008000800 */
[----:B------:R-:W-:Y:S01]  /*4360*/  UMOV UR21, 0x400 ;  /* 0x0000040000157882 */ /* 0x000fe20000000000 */
[----:B-1----:R-:W-:-:S02]  /*4370*/  UIMAD.WIDE.U32 UR6, UR31, UR48, URZ ;  /* 0x000000301f0672a5 */ /* 0x002fc4000f8e00ff */
[----:B---3--:R-:W-:Y:S02]  /*4380*/  UIMAD.WIDE.U32 UR8, UR30, UR51, URZ ;  /* 0x000000331e0872a5 */ /* 0x008fe4000f8e00ff */
[----:B------:R-:W-:Y:S02]  /*4390*/  ULEA UR21, UR47, UR21, 0x18 ;  /* 0x000000152f157291 */ /* 0x000fe4000f8ec0ff */
[----:B------:R-:W-:Y:S02]  /*43a0*/  UPLOP3.LUT UP3, UPT, UPT, UPT, UPT, 0x40, 0x4 ;  /* 0x000000000004789c */ /* 0x000fe40003f6e870 */
[----:B------:R-:W-:Y:S01]  /*43b0*/  UIADD3 UR37, UPT, UPT, UR21, 0xd8, URZ ;  /* 0x000000d815257890 */ /* 0x000fe2000fffe0ff */
[----:B------:R-:W-:Y:S01]  /*43c0*/  UMOV UR6, UR7 ;  /* 0x0000000700067c82 */ /* 0x000fe20008000000 */
[----:B------:R-:W-:Y:S01]  /*43d0*/  UMOV UR38, UR9 ;  /* 0x0000000900267c82 */ /* 0x000fe20008000000 */
[----:B------:R-:W-:Y:S02]  /*43e0*/  UISETP.GE.AND UP0, UPT, UR42, 0x1, UPT ;  /* 0x000000012a00788c */ /* 0x000fe4000bf06270 */
[----:B------:R-:W-:Y:S01]  /*43f0*/  UISETP.NE.AND UP4, UPT, UR42, 0x1, UPT ;  /* 0x000000012a00788c */ /* 0x000fe2000bf85270 */
[----:B------:R-:W1:Y:S01]  /*4400*/  LDCU.64 UR22, c[0x0][0xb28] ;  /* 0x00016500ff1677ac */ /* 0x000e620008000a00 */
[----:B------:R-:W-:-:S02]  /*4410*/  UISETP.NE.AND UP6, UPT, UR15, 0x1, UPT ;  /* 0x000000010f00788c */ /* 0x000fc4000bfc5270 */
[----:B------:R-:W-:Y:S02]  /*4420*/  UISETP.NE.AND UP5, UPT, UR50, 0x1, UPT ;  /* 0x000000013200788c */ /* 0x000fe4000bfa5270 */
[----:B------:R-:W-:Y:S02]  /*4430*/  UIADD3 UR33, UPT, UPT, UR21, 0xc0, URZ ;  /* 0x000000c015217890 */ /* 0x000fe4000fffe0ff */
[----:B------:R-:W-:Y:S02]  /*4440*/  UIADD3 UR25, UPT, UPT, UR21, 0xc8, URZ ;  /* 0x000000c815197890 */ /* 0x000fe4000fffe0ff */
[----:B------:R-:W-:Y:S02]  /*4450*/  UIADD3 UR17, UPT, UPT, UR21, 0xd0, URZ ;  /* 0x000000d015117890 */ /* 0x000fe4000fffe0ff */
[----:B------:R-:W-:Y:S02]  /*4460*/  UPRMT UR37, UR47, 0x654, UR37 ;  /* 0x000006542f257896 */ /* 0x000fe40008000025 */
[----:B------:R-:W-:-:S02]  /*4470*/  USHF.R.U32.HI UR39, URZ, UR49, UR6 ;  /* 0x00000031ff277299 */ /* 0x000fc40008011606 */
[----:B--2---:R-:W-:Y:S02]  /*4480*/  USHF.R.U32.HI UR38, URZ, UR40, UR38 ;  /* 0x00000028ff267299 */ /* 0x004fe40008011626 */
[----:B------:R-:W-:-:S11]  /*4490*/  UISETP.NE.AND UP2, UPT, UR4, 0x1, UPT ;  /* 0x000000010400788c */ /* 0x000fd6000bf45270 */
.L_x_94:
[C---:B------:R-:W-:Y:S02]  /*44a0*/  LEA R12, R14.reuse, UR21, 0x3 ;  /* 0x000000150e0c7c11 */ /* 0x040fe4000f8e18ff */
[----:B------:R-:W-:Y:S02]  /*44b0*/  SHF.L.U32 R9, R13, 0x1f, RZ ;  /* 0x0000001f0d097819 */ /* 0x000fe400000006ff */
[----:B------:R-:W-:Y:S02]  /*44c0*/  LEA R10, R14, UR21, 0x4 ;  /* 0x000000150e0a7c11 */ /* 0x000fe4000f8e20ff */
[----:B--2---:R-:W2:Y:S02]  /*44d0*/  SYNCS.PHASECHK.TRANS64.TRYWAIT P0, [R12+URZ+0x110], R9 ;  /* 0x000110090c0075a7 */ /* 0x004ea400080011ff */
[----:B--2---:R-:W-:Y:S05]  /*44e0*/  @!P0 BRA `(.L_x_84) ;  /* 0x0000005c004c8947 */ /* 0x004fea0003800000 */
.L_x_190:
[----:B--2---:R-:W2:Y:S01]  /*44f0*/  LDS.128 R8, [R10+0x1a0] ;  /* 0x0001a0000a087984 */ /* 0x004ea20000000c00 */
[----:B------:R-:W-:Y:S01]  /*4500*/  UISETP.GE.AND UP0, UPT, UR42, 0x1, UPT ;  /* 0x000000012a00788c */ /* 0x000fe2000bf06270 */
[----:B------:R-:W-:Y:S01]  /*4510*/  @!PT LDS RZ, [RZ] ;  /* 0x00000000fffff984 */ /* 0x000fe20000000800 */
[----:B------:R-:W-:Y:S01]  /*4520*/  @!PT LDS RZ, [RZ] ;  /* 0x00000000fffff984 */ /* 0x000fe20000000800 */
[----:B------:R-:W-:Y:S01]  /*4530*/  @!PT LDS RZ, [RZ] ;  /* 0x00000000fffff984 */ /* 0x000fe20000000800 */
[----:B------:R-:W-:Y:S01]  /*4540*/  @!PT LDS RZ, [RZ] ;  /* 0x00000000fffff984 */ /* 0x000fe20000000800 */
[----:B------:R3:W-:Y:S06]  /*4550*/  MEMBAR.ALL.CTA ;  /* 0x0000000000007992 */ /* 0x0007ec0000008000 */
[----:B---3--:R-:W3:Y:S01]  /*4560*/  FENCE.VIEW.ASYNC.S ;  /* 0x00000000000073c6 */ /* 0x008ee20000000000 */
[----:B--2---:R-:W-:Y:S11]  /*4570*/  LOP3.LUT P0, RZ, R10, 0x1, RZ, 0xc0, !PT ;  /* 0x000000010aff7812 */ /* 0x004ff6000780c0ff */
[----:B------:R-:W-:Y:S02]  /*4580*/  @!UPT UIADD3 URZ, UPT, UPT, URZ, URZ, URZ ;  /* 0x000000fffffff290 */ /* 0x000fe4000fffe0ff */
[----:B---3--:R-:W-:Y:S01]  /*4590*/  VOTEU.ANY UP1, P0 ;  /* 0x0000000000ff7886 */ /* 0x008fe20000020100 */
[----:B------:R-:W-:Y:S11]  /*45a0*/  PLOP3.LUT P0, PT, PT, PT, UP1, 0x80, 0x8 ;  /* 0x000000000008781c */ /* 0x000ff60003f0f018 */
[----:B------:R-:W-:Y:S02]  /*45b0*/  @!UPT UIADD3 URZ, UPT, UPT, URZ, URZ, URZ ;  /* 0x000000fffffff290 */ /* 0x000fe4000fffe0ff */
[----:B------:R-:W-:Y:S02]  /*45c0*/  @P0 SHF.R.U32.HI R0, RZ, 0x10, R9 ;  /* 0x00000010ff000819 */ /* 0x000fe40000011609 */
[----:B------:R-:W-:Y:S02]  /*45d0*/  @P0 MOV R6, R8 ;  /* 0x0000000800060202 */ /* 0x000fe40000000f00 */
[----:B------:R-:W-:Y:S01]  /*45e0*/  @P0 R2UR UR4, R0 ;  /* 0x00000000000402ca */ /* 0x000fe200000e0000 */
[----:B------:R-:W-:Y:S01]  /*45f0*/  VIADD R0, R12, 0x120 ;  /* 0x000001200c007836 */ /* 0x000fe20000000000 */
[----:B------:R-:W-:Y:S02]  /*4600*/  @P0 LOP3.LUT R8, R9, 0xffff, RZ, 0xc0, !PT ;  /* 0x0000ffff09080812 */ /* 0x000fe400078ec0ff */
[----:B------:R-:W-:Y:S02]  /*4610*/  @P0 R2UR UR6, R6 ;  /* 0x00000000060602ca */ /* 0x000fe400000e0000 */
[----:B------:R-:W-:Y:S02]  /*4620*/  PRMT R0, RZ, 0x654, R0 ;  /* 0x00000654ff007816 */ /* 0x000fe40000000000 */
[----:B------:R-:W-:Y:S02]  /*4630*/  @P0 R2UR UR5, R8 ;  /* 0x00000000080502ca */ /* 0x000fe400000e0000 */
[----:B------:R2:W-:Y:S03]  /*4640*/  SYNCS.ARRIVE.TRANS64.RED.A1T0 RZ, [R0+URZ], RZ ;  /* 0x000000ff00ff79a7 */ /* 0x0005e600081004ff */
[----:B------:R-:W-:Y:S04]  /*4650*/  @UP1 UMOV UR29, UR4 ;  /* 0x00000004001d1c82 */ /* 0x000fe80008000000 */
[----:B------:R-:W-:Y:S04]  /*4660*/  @UP1 UMOV UR14, UR6 ;  /* 0x00000006000e1c82 */ /* 0x000fe80008000000 */
[----:B------:R-:W-:Y:S01]  /*4670*/  @UP1 UMOV UR13, UR5 ;  /* 0x00000005000d1c82 */ /* 0x000fe20008000000 */
[----:B------:R-:W-:Y:S05]  /*4680*/  BRA.U !UP0, `(.L_x_85) ;  /* 0x0000000108a47547 */ /* 0x000fea000b800000 */
[----:B------:R-:W-:Y:S02]  /*4690*/  UIMAD.WIDE.U32 UR18, UR13, UR51, URZ ;  /* 0x000000330d1272a5 */ /* 0x000fe4000f8e00ff */
[----:B------:R-:W-:Y:S02]  /*46a0*/  UIMAD.WIDE.U32 UR26, UR14, UR48, URZ ;  /* 0x000000300e1a72a5 */ /* 0x000fe4000f8e00ff */
[----:B------:R-:W-:Y:S02]  /*46b0*/  USEL UR4, UR30, UR38, !UP5 ;  /* 0x000000261e047287 */ /* 0x000fe4000e800000 */
[----:B------:R-:W-:Y:S02]  /*46c0*/  USEL UR7, UR31, UR39, !UP6 ;  /* 0x000000271f077287 */ /* 0x000fe4000f000000 */
[----:B-1----:R-:W-:Y:S02]  /*46d0*/  UIMAD.WIDE.U32 UR8, UR4, UR22, URZ ;  /* 0x00000016040872a5 */ /* 0x002fe4000f8e00ff */
[----:B------:R-:W-:Y:S01]  /*46e0*/  UIMAD.WIDE.U32 UR10, UR7, UR22, URZ ;  /* 0x00000016070a72a5 */ /* 0x000fe2000f8e00ff */
[----:B------:R-:W-:Y:S02]  /*46f0*/  UMOV UR5, UR19 ;  /* 0x0000001300057c82 */ /* 0x000fe40008000000 */
[----:B------:R-:W-:Y:S03]  /*4700*/  USHF.R.U32.HI UR6, URZ, UR40, UR5 ;  /* 0x00000028ff067299 */ /* 0x000fe60008011605 */
[----:B------:R-:W-:Y:S01]  /*4710*/  UMOV UR5, UR27 ;  /* 0x0000001b00057c82 */ /* 0x000fe20008000000 */
[----:B------:R-:W-:Y:S02]  /*4720*/  USEL UR6, UR13, UR6, !UP5 ;  /* 0x000000060d067287 */ /* 0x000fe4000e800000 */
[----:B------:R-:W-:Y:S03]  /*4730*/  USHF.R.U32.HI UR12, URZ, UR49, UR5 ;  /* 0x00000031ff0c7299 */ /* 0x000fe60008011605 */
[----:B------:R-:W-:Y:S02]  /*4740*/  UMOV UR5, UR9 ;  /* 0x0000000900057c82 */ /* 0x000fe40008000000 */
[----:B------:R-:W-:Y:S03]  /*4750*/  @UP4 USHF.R.U32.HI UR4, URZ, UR23, UR5 ;  /* 0x00000017ff044299 */ /* 0x000fe60008011605 */
[----:B------:R-:W-:Y:S01]  /*4760*/  UMOV UR5, UR11 ;  /* 0x0000000b00057c82 */ /* 0x000fe20008000000 */
[----:B------:R-:W-:Y:S02]  /*4770*/  UIMAD UR4, UR42, UR4, URZ ;  /* 0x000000042a0472a4 */ /* 0x000fe4000f8e02ff */
[----:B------:R-:W-:Y:S02]  /*4780*/  @UP4 USHF.R.U32.HI UR7, URZ, UR23, UR5 ;  /* 0x00000017ff074299 */ /* 0x000fe40008011605 */
[----:B------:R-:W-:Y:S02]  /*4790*/  UIMAD.WIDE.U32 UR10, UR6, UR22, URZ ;  /* 0x00000016060a72a5 */ /* 0x000fe4000f8e00ff */
[----:B------:R-:W-:Y:S02]  /*47a0*/  USEL UR5, UR14, UR12, !UP6 ;  /* 0x0000000c0e057287 */ /* 0x000fe4000f000000 */
[----:B------:R-:W-:Y:S02]  /*47b0*/  UIMAD UR8, UR42, UR7, URZ ;  /* 0x000000072a0872a4 */ /* 0x000fe4000f8e02ff */
[----:B------:R-:W-:Y:S03]  /*47c0*/  UISETP.GE.AND UP0, UPT, UR6, UR4, UPT ;  /* 0x000000040600728c */ /* 0x000fe6000bf06270 */
[----:B------:R-:W-:Y:S01]  /*47d0*/  UMOV UR4, UR11 ;  /* 0x0000000b00047c82 */ /* 0x000fe20008000000 */
[----:B------:R-:W-:Y:S02]  /*47e0*/  UISETP.GE.OR UP0, UPT, UR5, UR8, UP0 ;  /* 0x000000080500728c */ /* 0x000fe40008706670 */
[----:B------:R-:W-:Y:S02]  /*47f0*/  USHF.R.U32.HI UR4, URZ, UR23, UR4 ;  /* 0x00000017ff047299 */ /* 0x000fe40008011604 */
[----:B------:R-:W-:Y:S02]  /*4800*/  UIMAD.WIDE.U32 UR8, UR5, UR22, URZ ;  /* 0x00000016050872a5 */ /* 0x000fe4000f8e00ff */
[----:B------:R-:W-:Y:S04]  /*4810*/  USEL UR10, UR6, UR4, !UP4 ;  /* 0x00000004060a7287 */ /* 0x000fe8000e000000 */
[----:B------:R-:W-:Y:S01]  /*4820*/  UIADD3 UR11, UPT, UPT, -UR10, URZ, URZ ;  /* 0x000000ff0a0b7290 */ /* 0x000fe2000fffe1ff */
[----:B------:R-:W-:Y:S02]  /*4830*/  @!UP0 UMOV UR4, UR9 ;  /* 0x0000000900048c82 */ /* 0x000fe40008000000 */
[----:B------:R-:W-:Y:S02]  /*4840*/  @!UP0 USHF.R.U32.HI UR4, URZ, UR23, UR4 ;  /* 0x00000017ff048299 */ /* 0x000fe40008011604 */
[----:B------:R-:W-:Y:S02]  /*4850*/  UIMAD UR8, UR42, UR11, UR6 ;  /* 0x0000000b2a0872a4 */ /* 0x000fe4000f8e0206 */
[----:B------:R-:W-:Y:S04]  /*4860*/  @!UP0 USEL UR4, UR5, UR4, !UP4 ;  /* 0x0000000405048287 */ /* 0x000fe8000e000000 */
[----:B------:R-:W-:Y:S02]  /*4870*/  @!UP0 UIMAD UR8, UR7, UR8, UR4 ;  /* 0x00000008070882a4 */ /* 0x000fe4000f8e0204 */
[----:B------:R-:W-:Y:S02]  /*4880*/  @!UP0 UIADD3 UR9, UPT, UPT, UR10, -UR4, URZ ;  /* 0x800000040a098290 */ /* 0x000fe4000fffe0ff */
[----:B------:R-:W-:Y:S02]  /*4890*/  UIADD3 UR4, UPT, UPT, -UR5, URZ, URZ ;  /* 0x000000ff05047290 */ /* 0x000fe4000fffe1ff */
[----:B------:R-:W-:Y:S02]  /*48a0*/  UIADD3 UR7, UPT, UPT, -UR6, URZ, URZ ;  /* 0x000000ff06077290 */ /* 0x000fe4000fffe1ff */
[----:B------:R-:W-:Y:S02]  /*48b0*/  @!UP0 UIMAD UR6, UR9, UR42, UR5 ;  /* 0x0000002a090682a4 */ /* 0x000fe4000f8e0205 */
[----:B------:R-:W-:Y:S02]  /*48c0*/  UIMAD UR14, UR15, UR4, UR14 ;  /* 0x000000040f0e72a4 */ /* 0x000fe4000f8e020e */
[----:B------:R-:W-:Y:S01]  /*48d0*/  UIMAD UR13, UR50, UR7, UR13 ;  /* 0x00000007320d72a4 */ /* 0x000fe2000f8e020d */
[----:B------:R-:W-:Y:S02]  /*48e0*/  @!UP0 UMOV UR5, UR8 ;  /* 0x0000000800058c82 */ /* 0x000fe40008000000 */
[----:B------:R-:W-:Y:S02]  /*48f0*/  UIMAD UR14, UR5, UR15, UR14 ;  /* 0x0000000f050e72a4 */ /* 0x000fe4000f8e020e */
[----:B------:R-:W-:Y:S11]  /*4900*/  UIMAD UR13, UR6, UR50, UR13 ;  /* 0x00000032060d72a4 */ /* 0x000ff6000f8e020d */
[----:B------:R-:W-:Y:S01]  /*4910*/  @!UPT UIADD3 URZ, UPT, UPT, URZ, URZ, URZ ;  /* 0x000000fffffff290 */ /* 0x000fe2000fffe0ff */
.L_x_85:
[----:B------:R-:W3:Y:S01]  /*4920*/  @!UP2 LDCU.128 UR8, c[0x0][0xb10] ;  /* 0x00016200ff08a7ac */ /* 0x000ee20008000c00 */
[C---:B----4-:R-:W-:Y:S02]  /*4930*/  ISETP.NE.U32.AND P1, PT, R4.reuse, RZ, PT ;  /* 0x000000ff0400720c */ /* 0x050fe40003f25070 */
[----:B------:R-:W-:Y:S02]  /*4940*/  ISETP.NE.U32.AND P0, PT, R4, RZ, PT ;  /* 0x000000ff0400720c */ /* 0x000fe40003f05070 */
[C---:B------:R-:W-:Y:S02]  /*4950*/  ISETP.NE.AND.EX P1, PT, R5.reuse, RZ, PT, P1 ;  /* 0x000000ff0500720c */ /* 0x040fe40003f25310 */
[----:B------:R-:W-:Y:S01]  /*4960*/  ISETP.NE.AND.EX P0, PT, R5, RZ, PT, P0 ;  /* 0x000000ff0500720c */ /* 0x000fe20003f05300 */
[----:B------:R-:W4:Y:S01]  /*4970*/  @!UP2 LDCU UR5, c[0x0][0xb0c] ;  /* 0x00016180ff05a7ac */ /* 0x000f220008000800 */
[----:B------:R-:W-:Y:S01]  /*4980*/  SHF.L.U32 R9, R15, 0x1f, RZ ;  /* 0x0000001f0f097819 */ /* 0x000fe200000006ff */
[----:B------:R-:W-:Y:S02]  /*4990*/  USHF.L.U32 UR35, UR16, 0x7, URZ ;  /* 0x0000000710237899 */ /* 0x000fe400080006ff */
[----:B------:R-:W-:Y:S02]  /*49a0*/  USHF.L.U32 UR34, UR20, 0x7, URZ ;  /* 0x0000000714227899 */ /* 0x000fe400080006ff */
[----:B---3--:R-:W-:Y:S07]  /*49b0*/  UIMAD.WIDE.U32 UR6, UR14, UR8, URZ ;  /* 0x000000080e0672a5 */ /* 0x008fee000f8e00ff */
[----:B------:R-:W-:Y:S01]  /*49c0*/  @!UP2 UMOV UR4, UR7 ;  /* 0x000000070004ac82 */ /* 0x000fe20008000000 */
[----:B----4-:R-:W-:Y:S02]  /*49d0*/  @!UP2 UISETP.NE.AND UP0, UPT, UR5, 0x1, UPT ;  /* 0x000000010500a88c */ /* 0x010fe4000bf05270 */
[----:B------:R-:W-:Y:S02]  /*49e0*/  @!UP2 USHF.R.U32.HI UR4, URZ, UR9, UR4 ;  /* 0x00000009ff04a299 */ /* 0x000fe40008011604 */
[----:B------:R-:W-:Y:S02]  /*49f0*/  UIMAD.WIDE.U32 UR6, UR13, UR11, URZ ;  /* 0x0000000b0d0672a5 */ /* 0x000fe4000f8e00ff */
[----:B------:R-:W-:Y:S02]  /*4a00*/  @!UP2 USEL UR8, UR14, UR4, !UP0 ;  /* 0x000000040e08a287 */ /* 0x000fe4000c000000 */
[----:B------:R-:W-:Y:S03]  /*4a10*/  @!UP2 UISETP.NE.AND UP0, UPT, UR10, 0x1, UPT ;  /* 0x000000010a00a88c */ /* 0x000fe6000bf05270 */
[----:B------:R-:W-:Y:S02]  /*4a20*/  @!UP2 UMOV UR6, UR7 ;  /* 0x000000070006ac82 */ /* 0x000fe40008000000 */
[----:B------:R-:W3:Y:S02]  /*4a30*/  @!UP2 LDCU UR4, c[0x0][0xb20] ;  /* 0x00016400ff04a7ac */ /* 0x000ee40008000800 */
[----:B---3--:R-:W-:Y:S04]  /*4a40*/  @!UP2 USHF.R.U32.HI UR6, URZ, UR4, UR6 ;  /* 0x00000004ff06a299 */ /* 0x008fe80008011606 */
[----:B------:R-:W-:Y:S04]  /*4a50*/  @!UP2 USEL UR6, UR13, UR6, !UP0 ;  /* 0x000000060d06a287 */ /* 0x000fe8000c000000 */
[----:B------:R-:W-:Y:S02]  /*4a60*/  @!UP2 UIADD3 UR4, UPT, UPT, -UR8, UR6, URZ ;  /* 0x000000060804a290 */ /* 0x000fe4000fffe1ff */
[----:B------:R-:W-:Y:S02]  /*4a70*/  @!UP2 UIADD3 UR6, UPT, UPT, UR8, -UR6, URZ ;  /* 0x800000060806a290 */ /* 0x000fe4000fffe0ff */
[----:B------:R-:W-:Y:S02]  /*4a80*/  @!UP2 UIMAD UR14, UR4, UR5, UR14 ;  /* 0x00000005040ea2a4 */ /* 0x000fe4000f8e020e */
[----:B------:R-:W-:Y:S01]  /*4a90*/  @!UP2 UIMAD UR13, UR6, UR10, UR13 ;  /* 0x0000000a060da2a4 */ /* 0x000fe2000f8e020d */
[----:B------:R-:W-:Y:S11]  /*4aa0*/  BRA.U UP3, `(.L_x_86) ;  /* 0x0000000103107547 */ /* 0x000ff6000b800000 */
[----:B--2---:R-:W-:Y:S04]  /*4ab0*/  MOV R0, UR43 ;  /* 0x0000002b00007c02 */ /* 0x004fe80008000f00 */
[----:B------:R-:W-:Y:S04]  /*4ac0*/  SHF.L.U32 R11, R0, 0x1f, RZ ;  /* 0x0000001f000b7819 */ /* 0x000fe800000006ff */
[----:B------:R-:W2:Y:S02]  /*4ad0*/  SYNCS.PHASECHK.TRANS64.TRYWAIT P2, [UR21+0x108], R11 ;  /* 0x0001080bff0075a7 */ /* 0x000ea40008041115 */
[----:B--2---:R-:W-:Y:S05]  /*4ae0*/  @!P2 BRA `(.L_x_87) ;  /* 0x0000005400e0a947 */ /* 0x004fea0003800000 */
.L_x_86:
[----:B------:R-:W-:Y:S05]  /*4af0*/  @!P1 BRA `(.L_x_88) ;  /* 0x0000000000309947 */ /* 0x000fea0003800000 */
[----:B------:R-:W-:Y:S01]  /*4b00*/  ISETP.NE.U32.AND P1, PT, R2, RZ, PT ;  /* 0x000000ff0200720c */ /* 0x000fe20003f25070 */
[----:B------:R-:W3:Y:S01]  /*4b10*/  LDCU.64 UR4, c[0x0][0x358] ;  /* 0x00006b00ff0477ac */ /* 0x000ee20008000a00 */
[----:B------:R-:W-:Y:S02]  /*4b20*/  IMAD.MOV.U32 R80, RZ, RZ, 0x1 ;  /* 0x00000001ff507424 */ /* 0x000fe400078e00ff */
[----:B------:R-:W-:Y:S11]  /*4b30*/  ISETP.NE.AND.EX P1, PT, R3, RZ, PT, P1 ;  /* 0x000000ff0300720c */ /* 0x000ff60003f25310 */
[----:B------:R-:W-:Y:S02]  /*4b40*/  @!UPT UIADD3 URZ, UPT, UPT, URZ, URZ, URZ ;  /* 0x000000fffffff290 */ /* 0x000fe4000fffe0ff */
[----:B--2---:R-:W2:Y:S01]  /*4b50*/  @P1 LDC.64 R10, c[0x0][0x888] ;  /* 0x00022200ff0a1b82 */ /* 0x004ea20000000a00 */
[----:B------:R-:W-:Y:S04]  /*4b60*/  @P1 IMAD R0, R4, UR36, RZ ;  /* 0x0000002404001c24 */ /* 0x000fe8000f8e02ff */
[----:B--2---:R-:W-:Y:S04]  /*4b70*/  @P1 IMAD.WIDE R10, R0, 0x4, R10 ;  /* 0x00000004000a1825 */ /* 0x004fe800078e020a */
[----:B------:R-:W-:Y:S01]  /*4b80*/  HFMA2 R0, -RZ, RZ, 0, 5.9604644775390625e-08 ;  /* 0x00000001ff007431 */ /* 0x000fe200000001ff */
[----:B---3-5:R3:W5:Y:S04]  /*4b90*/  @P1 LDG.E R41, desc[UR4][R10.64] ;  /* 0x000000040a291981 */ /* 0x028768000c1e1900 */
[----:B------:R-:W-:Y:S01]  /*4ba0*/  @!P1 PRMT R80, R0, 0x7610, R80 ;  /* 0x0000761000509816 */ /* 0x000fe20000000050 */
[----:B---3--:R-:W4:Y:S06]  /*4bb0*/  @!P1 LDC R41, c[0x0][0x880] ;  /* 0x00022000ff299b82 */ /* 0x008f2c0000000800 */
.L_x_88:
[----:B----45:R-:W-:Y:S01]  /*4bc0*/  @!P0 FSETP.EQ.AND P1, PT, R41, RZ, PT ;  /* 0x000000ff2900820b */ /* 0x030fe20003f22000 */
[----:B------:R-:W-:Y:S01]  /*4bd0*/  @!UPT UIADD3 URZ, UPT, UPT, URZ, URZ, URZ ;  /* 0x000000fffffff290 */ /* 0x000fe2000fffe0ff */
[----:B------:R-:W-:Y:S11]  /*4be0*/  @!P0 BRA `(.L_x_89) ;  /* 0x0000000000188947 */ /* 0x000ff60003800000 */
[----:B------:R-:W-:Y:S02]  /*4bf0*/  LOP3.LUT P0, RZ, R80, 0xff, RZ, 0xc0, !PT ;  /* 0x000000ff50ff7812 */ /* 0x000fe4000780c0ff */
[----:B------:R-:W-:Y:S04]  /*4c00*/  ISETP.NE.U32.AND P1, PT, R2, RZ, PT ;  /* 0x000000ff0200720c */ /* 0x000fe80003f25070 */
[----:B------:R-:W-:Y:S04]  /*4c10*/  ISETP.NE.AND.EX P1, PT, R3, RZ, PT, P1 ;  /* 0x000000ff0300720c */ /* 0x000fe80003f25310 */
[----:B------:R-:W-:Y:S03]  /*4c20*/  PLOP3.LUT P1, PT, P1, PT, PT, 0x8, 0x80 ;  /* 0x000000000080781c */ /* 0x000fe60000f2e170 */
[----:B------:R-:W-:Y:S11]  /*4c30*/  @P0 FSETP.EQ.AND P1, PT, R41, RZ, PT ;  /* 0x000000ff2900020b */ /* 0x000ff60003f22000 */
[----:B------:R-:W-:Y:S02]  /*4c40*/  @!UPT UIADD3 URZ, UPT, UPT, URZ, URZ, URZ ;  /* 0x000000fffffff290 */ /* 0x000fe4000fffe0ff */
.L_x_89:
[----:B------:R-:W3:Y:S01]  /*4c50*/  SYNCS.PHASECHK.TRANS64.TRYWAIT P2, [UR21+0xe0], R9 ;  /* 0x0000e009ff0075a7 */ /* 0x000ee20008041115 */
[----:B------:R-:W-:Y:S04]  /*4c60*/  ELECT P0, URZ, PT ;  /* 0x0000000000ff782f */ /* 0x000fe80003800000 */
[----:B------:R-:W-:Y:S11]  /*4c70*/  PLOP3.LUT P1, PT, P1, P0, PT, 0xf2, 0x2f ;  /* 0x00000000002f781c */ /* 0x000ff60000f21e72 */
[----:B------:R-:W-:Y:S02]  /*4c80*/  @!UPT UIADD3 URZ, UPT, UPT, URZ, URZ, URZ ;  /* 0x000000fffffff290 */ /* 0x000fe4000fffe0ff */
[----:B------:R-:W-:Y:S05]  /*4c90*/  @!P1 IADD3 R8, P0, PT, R16, 0x580, RZ ;  /* 0x0000058010089810 */ /* 0x000fea0007f1e0ff */
[----:B------:R-:W-:Y:S01]  /*4ca0*/  @!P1 IMAD.X R6, RZ, RZ, R17, P0 ;  /* 0x000000ffff069224 */ /* 0x000fe200000e0611 */
[----:B---3--:R-:W-:Y:S07]  /*4cb0*/  @!P2 BRA `(.L_x_90) ;  /* 0x000000540084a947 */ /* 0x008fee0003800000 */
.L_x_193:
[----:B------:R-:W-:Y:S01]  /*4cc0*/  @!P1 R2UR UR5, R8 ;  /* 0x00000000080592ca */ /* 0x000fe200000e0000 */
[----:B------:R-:W-:Y:S01]  /*4cd0*/  VOTEU.ALL UP0, P1 ;  /* 0x0000000000ff7886 */ /* 0x000fe20000800000 */
[----:B------:R-:W-:Y:S01]  /*4ce0*/  @!P1 R2UR UR4, R6 ;  /* 0x00000000060492ca */ /* 0x000fe200000e0000 */
[----:B--2---:R-:W-:Y:S01]  /*4cf0*/  @!P1 IMAD.MOV.U32 R0, RZ, RZ, 0x2000 ;  /* 0x00002000ff009424 */ /* 0x004fe200078e00ff */
[----:B------:R-:W-:Y:S01]  /*4d00*/  UMOV UR8, 0x0 ;  /* 0x0000000000087882 */ /* 0x000fe20000000000 */
[----:B------:R-:W-:Y:S01]  /*4d10*/  UMOV UR9, 0x10000000 ;  /* 0x1000000000097882 */ /* 0x000fe20000000000 */
[----:B------:R-:W-:Y:S01]  /*4d20*/  @!UP0 UIADD3 UR32, UPT, UPT, UR21, 0x200, URZ ;  /* 0x0000020015208890 */ /* 0x000fe2000fffe0ff */
[----:B------:R-:W-:Y:S01]  /*4d30*/  @!P1 IADD3 R8, P0, PT, R16, 0x580, RZ ;  /* 0x0000058010089810 */ /* 0x000fe20007f1e0ff */
[----:B------:R-:W-:Y:S01]  /*4d40*/  VOTEU.ALL UP0, P1 ;  /* 0x0000000000ff7886 */ /* 0x000fe20000800000 */
[----:B------:R-:W-:Y:S03]  /*4d50*/  UPRMT UR6, UR47, 0x654, UR33 ;  /* 0x000006542f067896 */ /* 0x000fe60008000021 */
[----:B------:R-:W-:Y:S02]  /*4d60*/  @!P1 IMAD.X R6, RZ, RZ, R17, P0 ;  /* 0x000000ffff069224 */ /* 0x000fe400000e0611 */
[----:B------:R-:W-:Y:S02]  /*4d70*/  IMAD.U32 R10, RZ, RZ, UR5 ;  /* 0x00000005ff0a7e24 */ /* 0x000fe4000f8e00ff */
[----:B------:R-:W-:Y:S03]  /*4d80*/  IMAD.U32 R11, RZ, RZ, UR4 ;  /* 0x00000004ff0b7e24 */ /* 0x000fe6000f8e00ff */
[----:B------:R-:W-:Y:S02]  /*4d90*/  @!P1 R2UR UR4, R10 ;  /* 0x000000000a0492ca */ /* 0x000fe400000e0000 */
[----:B------:R-:W-:Y:S11]  /*4da0*/  @!P1 R2UR UR5, R11 ;  /* 0x000000000b0592ca */ /* 0x000ff600000e0000 */
[----:B------:R-:W-:Y:S02]  /*4db0*/  @!UPT UIADD3 URZ, UPT, UPT, URZ, URZ, URZ ;  /* 0x000000fffffff290 */ /* 0x000fe4000fffe0ff */
[----:B------:R2:W-:Y:S01]  /*4dc0*/  @!UP0 UTMALDG.3D [UR32], [UR4], desc[UR8] ;  /* 0x00000820040085b4 */ /* 0x0005e20008011000 */
[----:B------:R2:W-:Y:S01]  /*4dd0*/  @!P1 SYNCS.ARRIVE.TRANS64.RED.A0TR RZ, [UR21+0xc0], R0 ;  /* 0x0000c000ffff99a7 */ /* 0x0005e20008300415 */
[----:B------:R-:W-:Y:S01]  /*4de0*/  SYNCS.ARRIVE.TRANS64.RED.A1T0 RZ, [UR6], RZ ;  /* 0x000000ffffff79a7 */ /* 0x000fe20008100406 */
[----:B------:R-:W3:Y:S02]  /*4df0*/  SYNCS.PHASECHK.TRANS64.TRYWAIT P2, [UR21+0xe8], R9 ;  /* 0x0000e809ff0075a7 */ /* 0x000ee40008041115 */
[----:B--23--:R-:W-:Y:S05]  /*4e00*/  @!P2 BRA `(.L_x_91) ;  /* 0x000000540048a947 */ /* 0x00cfea0003800000 */
.L_x_195:
        /* <DEDUP_REMOVED lines=8> */
[----:B------:R-:W-:Y:S01]  /*4e90*/  @!UP0 UIADD3 UR24, UPT, UPT, UR21, 0x2200, URZ ;  /* 0x0000220015188890 */ /* 0x000fe2000fffe0ff */
[----:B------:R-:W-:Y:S01]  /*4ea0*/  VOTEU.ALL UP0, P1 ;  /* 0x0000000000ff7886 */ /* 0x000fe20000800000 */
[----:B------:R-:W-:Y:S01]  /*4eb0*/  UMOV UR27, UR35 ;  /* 0x00000023001b7c82 */ /* 0x000fe20008000000 */
[----:B------:R-:W-:Y:S02]  /*4ec0*/  UMOV UR28, UR36 ;  /* 0x00000024001c7c82 */ /* 0x000fe40008000000 */
[----:B------:R-:W-:Y:S01]  /*4ed0*/  IMAD.U32 R10, RZ, RZ, UR5 ;  /* 0x00000005ff0a7e24 */ /* 0x000fe2000f8e00ff */
[----:B------:R-:W-:Y:S01]  /*4ee0*/  UPRMT UR6, UR47, 0x654, UR25 ;  /* 0x000006542f067896 */ /* 0x000fe20008000019 */
[----:B------:R-:W-:Y:S02]  /*4ef0*/  IMAD.U32 R11, RZ, RZ, UR4 ;  /* 0x00000004ff0b7e24 */ /* 0x000fe4000f8e00ff */
[----:B------:R-:W-:Y:S01]  /*4f00*/  @!P1 IMAD.X R6, RZ, RZ, R17, P0 ;  /* 0x000000ffff069224 */ /* 0x000fe200000e0611 */
        /* <DEDUP_REMOVED lines=8> */
.L_x_197:
[----:B------:R-:W-:Y:S01]  /*4f90*/  @!P1 R2UR UR5, R8 ;  /* 0x00000000080592ca */ /* 0x000fe200000e0000 */
[----:B------:R-:W-:Y:S01]  /*4fa0*/  VOTEU.ALL UP0, P1 ;  /* 0x0000000000ff7886 */ /* 0x000fe20000800000 */
[----:B------:R-:W-:Y:S01]  /*4fb0*/  @!P1 R2UR UR4, R6 ;  /* 0x00000000060492ca */ /* 0x000fe200000e0000 */
[----:B--2---:R-:W-:Y:S01]  /*4fc0*/  @!P1 IMAD.MOV.U32 R0, RZ, RZ, 0x2000 ;  /* 0x00002000ff009424 */ /* 0x004fe200078e00ff */
[----:B------:R-:W-:Y:S01]  /*4fd0*/  UMOV UR8, 0x0 ;  /* 0x0000000000087882 */ /* 0x000fe20000000000 */
[----:B------:R-:W-:Y:S01]  /*4fe0*/  UMOV UR9, 0x10000000 ;  /* 0x1000000000097882 */ /* 0x000fe20000000000 */
[----:B------:R-:W-:Y:S01]  /*4ff0*/  @!UP0 UIADD3 UR18, UPT, UPT, UR34, 0x40, URZ ;  /* 0x0000004022128890 */ /* 0x000fe2000fffe0ff */
[----:B------:R-:W-:Y:S01]  /*5000*/  VIADD R14, R14, 0x1 ;  /* 0x000000010e0e7836 */ /* 0x000fe20000000000 */
[----:B------:R-:W-:Y:S01]  /*5010*/  @!UP0 UIADD3 UR16, UPT, UPT, UR21, 0x4200, URZ ;  /* 0x0000420015108890 */ /* 0x000fe2000fffe0ff */
[----:B------:R-:W-:Y:S01]  /*5020*/  VOTEU.ALL UP0, P1 ;  /* 0x0000000000ff7886 */ /* 0x000fe20000800000 */
[----:B------:R-:W-:Y:S01]  /*5030*/  UMOV UR19, UR35 ;  /* 0x0000002300137c82 */ /* 0x000fe20008000000 */
[----:B------:R-:W-:Y:S02]  /*5040*/  UMOV UR20, UR36 ;  /* 0x0000002400147c82 */ /* 0x000fe40008000000 */
[----:B------:R-:W-:Y:S01]  /*5050*/  IMAD.U32 R10, RZ, RZ, UR5 ;  /* 0x00000005ff0a7e24 */ /* 0x000fe2000f8e00ff */
[----:B------:R-:W-:Y:S01]  /*5060*/  UPRMT UR6, UR47, 0x654, UR17 ;  /* 0x000006542f067896 */ /* 0x000fe20008000011 */
        /* <DEDUP_REMOVED lines=9> */
.L_x_199:
[----:B------:R-:W-:Y:S01]  /*5100*/  @!P1 IADD3 R6, P0, PT, R16, 0x580, RZ ;  /* 0x0000058010069810 */ /* 0x000fe20007f1e0ff */
[----:B------:R-:W-:Y:S01]  /*5110*/  VOTEU.ALL UP0, P1 ;  /* 0x0000000000ff7886 */ /* 0x000fe20000800000 */
[----:B------:R-:W-:Y:S01]  /*5120*/  UMOV UR6, 0x0 ;  /* 0x0000000000067882 */ /* 0x000fe20000000000 */
[----:B------:R-:W-:Y:S01]  /*5130*/  UMOV UR7, 0x10000000 ;  /* 0x1000000000077882 */ /* 0x000fe20000000000 */
[----:B------:R-:W-:Y:S01]  /*5140*/  @!P1 R2UR UR5, R6 ;  /* 0x00000000060592ca */ /* 0x000fe200000e0000 */
[----:B--2---:R-:W-:Y:S01]  /*5150*/  @!P1 IMAD.X R0, RZ, RZ, R17, P0 ;  /* 0x000000ffff009224 */ /* 0x004fe200000e0611 */
[----:B------:R-:W-:Y:S01]  /*5160*/  @!UP0 UIADD3 UR10, UPT, UPT, UR34, 0x60, URZ ;  /* 0x00000060220a8890 */ /* 0x000fe2000fffe0ff */
[----:B------:R-:W-:Y:S01]  /*5170*/  R2UR UR16, R82 ;  /* 0x00000000521072ca */ /* 0x000fe200000e0000 */
[----:B------:R-:W-:Y:S01]  /*5180*/  @!UP0 UIADD3 UR8, UPT, UPT, UR21, 0x6200, URZ ;  /* 0x0000620015088890 */ /* 0x000fe2000fffe0ff */
[----:B------:R-:W-:Y:S01]  /*5190*/  ISETP.NE.AND P0, PT, R14, 0x2, PT ;  /* 0x000000020e00780c */ /* 0x000fe20003f05270 */
[----:B------:R-:W-:Y:S01]  /*51a0*/  @!UP0 UIADD3 UR9, UPT, UPT, UR21, 0xd8, URZ ;  /* 0x000000d815098890 */ /* 0x000fe2000fffe0ff */
[----:B------:R-:W-:Y:S01]  /*51b0*/  @!P1 R2UR UR4, R0 ;  /* 0x00000000000492ca */ /* 0x000fe200000e0000 */
[----:B------:R-:W-:Y:S01]  /*51c0*/  VOTEU.ALL UP0, P1 ;  /* 0x0000000000ff7886 */ /* 0x000fe20000800000 */
[----:B------:R-:W-:Y:S01]  /*51d0*/  UMOV UR11, UR35 ;  /* 0x00000023000b7c82 */ /* 0x000fe20008000000 */
[----:B------:R-:W-:Y:S01]  /*51e0*/  UMOV UR12, UR36 ;  /* 0x00000024000c7c82 */ /* 0x000fe20008000000 */
[----:B------:R-:W-:Y:S01]  /*51f0*/  SEL R0, RZ, 0x1, P0 ;  /* 0x00000001ff007807 */ /* 0x000fe20000000000 */
[----:B------:R-:W-:Y:S01]  /*5200*/  UIADD3 UR20, UPT, UPT, UR13, UR63, URZ ;  /* 0x0000003f0d147290 */ /* 0x000fe2000fffe0ff */
[----:B------:R-:W-:Y:S01]  /*5210*/  IMAD.U32 R8, RZ, RZ, UR5 ;  /* 0x00000005ff087e24 */ /* 0x000fe2000f8e00ff */
[----:B------:R-:W-:Y:S01]  /*5220*/  LOP3.LUT R15, R15, 0x1, RZ, 0x3c, !PT ;  /* 0x000000010f0f7812 */ /* 0x000fe200078e3cff */
[----:B------:R-:W-:Y:S01]  /*5230*/  UPLOP3.LUT UP3, UPT, UPT, UPT, UPT, 0x80, 0x8 ;  /* 0x000000000008789c */ /* 0x000fe20003f6f070 */
[----:B------:R-:W-:Y:S01]  /*5240*/  LOP3.LUT R13, R13, R0, RZ, 0x3c, !PT ;  /* 0x000000000d0d7212 */ /* 0x000fe200078e3cff */
[----:B------:R-:W-:Y:S01]  /*5250*/  UIADD3 UR16, UPT, UPT, UR14, UR16, URZ ;  /* 0x000000100e107290 */ /* 0x000fe2000fffe0ff */
[----:B------:R-:W-:Y:S01]  /*5260*/  SEL R14, R14, RZ, P0 ;  /* 0x000000ff0e0e7207 */ /* 0x000fe20000000000 */
[----:B------:R-:W-:Y:S01]  /*5270*/  UMOV UR36, UR29 ;  /* 0x0000001d00247c82 */ /* 0x000fe20008000000 */
[----:B------:R-:W-:Y:S01]  /*5280*/  IMAD.U32 R9, RZ, RZ, UR4 ;  /* 0x00000004ff097e24 */ /* 0x000fe2000f8e00ff */
[----:B------:R-:W-:Y:S04]  /*5290*/  @!P1 R2UR UR4, R8 ;  /* 0x00000000080492ca */ /* 0x000fe800000e0000 */
[----:B------:R-:W-:Y:S11]  /*52a0*/  @!P1 R2UR UR5, R9 ;  /* 0x00000000090592ca */ /* 0x000ff600000e0000 */
[----:B------:R-:W-:Y:S02]  /*52b0*/  @!UPT UIADD3 URZ, UPT, UPT, URZ, URZ, URZ ;  /* 0x000000fffffff290 */ /* 0x000fe4000fffe0ff */
[----:B------:R2:W-:Y:S01]  /*52c0*/  @!UP0 UTMALDG.3D [UR8], [UR4], desc[UR6] ;  /* 0x00000608040085b4 */ /* 0x0005e20008011000 */
[----:B------:R2:W-:Y:S01]  /*52d0*/  @!P1 SYNCS.ARRIVE.TRANS64.RED.A0TR RZ, [UR21+0xd8], R7 ;  /* 0x0000d807ffff99a7 */ /* 0x0005e20008300415 */
[----:B------:R-:W-:Y:S01]  /*52e0*/  SYNCS.ARRIVE.TRANS64.RED.A1T0 RZ, [UR37], RZ ;  /* 0x000000ffffff79a7 */ /* 0x000fe20008100425 */
[----:B------:R-:W-:Y:S05]  /*52f0*/  BRA.U UP1, `(.L_x_94) ;  /* 0xfffffff101687547 */ /* 0x000fea000b83ffff */
[----:B------:R-:W-:-:S04]  /*5300*/  SHF.L.U32 R3, R15, 0x1f, RZ ;  /* 0x0000001f0f037819 */ /* 0x000fc800000006ff */
[----:B------:R-:W3:Y:S02]  /*5310*/  SYNCS.PHASECHK.TRANS64.TRYWAIT P0, [UR21+0xe0], R3 ;  /* 0x0000e003ff0075a7 */ /* 0x000ee40008001115 */
[----:B---3--:R-:W-:Y:S05]  /*5320*/  @!P0 BRA `(.L_x_95) ;  /* 0x0000005000488947 */ /* 0x008fea0003800000 */
.L_x_201:
[----:B------:R-:W4:Y:S02]  /*5330*/  SYNCS.PHASECHK.TRANS64.TRYWAIT P0, [UR21+0xe8], R3 ;  /* 0x0000e803ff0075a7 */ /* 0x000f240008001115 */
[----:B----4-:R-:W-:Y:S05]  /*5340*/  @!P0 BRA `(.L_x_96) ;  /* 0x0000005000588947 */ /* 0x010fea0003800000 */
.L_x_203:
[----:B------:R-:W4:Y:S02]  /*5350*/  SYNCS.PHASECHK.TRANS64.TRYWAIT P0, [UR21+0xf0], R3 ;  /* 0x0000f003ff0075a7 */ /* 0x000f240008001115 */
[----:B----4-:R-:W-:Y:S05]  /*5360*/  @!P0 BRA `(.L_x_97) ;  /* 0x0000005000688947 */ /* 0x010fea0003800000 */
.L_x_205:
[----:B---3--:R-:W-:-:S07]  /*5370*/  MOV R0, UR21 ;  /* 0x0000001500007c02 */ /* 0x008fce0008000f00 */
.L_x_98:
[----:B---3--:R-:W-:-:S04]  /*5380*/  SHF.L.U32 R3, R15, 0x1f, RZ ;  /* 0x0000001f0f037819 */ /* 0x008fc800000006ff */
[----:B------:R3:W4:Y:S03]  /*5390*/  SYNCS.PHASECHK.TRANS64.TRYWAIT P0, [R0+URZ+0xf8], R3 ;  /* 0x0000f803000075a7 */ /* 0x00072600080011ff */
[----:B----4-:R-:W-:Y:S05]  /*53a0*/  @!P0 NANOSLEEP.SYNCS 0x989680 ;  /* 0x009896800000895d */ /* 0x010fea0003900000 */
[----:B------:R-:W4:Y:S02]  /*53b0*/  @!P0 SYNCS.PHASECHK.TRANS64 P0, [R0+URZ+0xf8], R3 ;  /* 0x0000f803000085a7 */ /* 0x000f2400080010ff */
[----:B-12-4-:R-:W-:Y:S05]  /*53c0*/  @P0 EXIT ;  /* 0x000000000000094d */ /* 0x016fea0003800000 */
[----:B------:R-:W-:Y:S05]  /*53d0*/  BRA `(.L_x_98) ;  /* 0xfffffffc00e87947 */ /* 0x000fea000383ffff */
.L_x_83:
[----:B------:R-:W-:-:S06]  /*53e0*/  UISETP.GE.AND UP0, UPT, UR17, 0x4, UPT ;  /* 0x000000041100788c */ /* 0x000fcc000bf06270 */
[----:B------:R-:W-:-:S13]  /*53f0*/  PLOP3.LUT P0, PT, PT, PT, UP0, 0x80, 0x8 ;  /* 0x000000000008781c */ /* 0x000fda0003f0f008 */
[----:B------:R-:W-:Y:S05]  /*5400*/  @!P0 EXIT ;  /* 0x000000000000894d */ /* 0x000fea0003800000 */
[----:B------:R-:W-:Y:S01]  /*5410*/  BAR.SYNC.DEFER_BLOCKING 0x6, 0xa0 ;  /* 0x0182800000007b1d */ /* 0x000fe20000010000 */
[C---:B------:R-:W-:Y:S01]  /*5420*/  IMAD.SHL.U32 R2, R94.reuse, 0x20, RZ ;  /* 0x000000205e027824 */ /* 0x040fe200078e00ff */
[C---:B------:R-:W-:Y:S01]  /*5430*/  SHF.L.U32 R37, R94.reuse, 0x10, RZ ;  /* 0x000000105e257819 */ /* 0x040fe200000006ff */
[C---:B------:R-:W-:Y:S01]  /*5440*/  IMAD.SHL.U32 R93, R94.reuse, 0x4, RZ ;  /* 0x000000045e5d7824 */ /* 0x040fe200078e00ff */
[----:B------:R-:W-:Y:S01]  /*5450*/  LOP3.LUT R95, R94, 0x60, RZ, 0xc0, !PT ;  /* 0x000000605e5f7812 */ /* 0x000fe200078ec0ff */
[----:B------:R-:W-:Y:S01]  /*5460*/  HFMA2 R86, -RZ, RZ, 0, 0 ;  /* 0x00000000ff567431 */ /* 0x000fe200000001ff */
[----:B------:R-:W-:Y:S02]  /*5470*/  UMOV UR44, 0x400 ;  /* 0x00000400002c7882 */ /* 0x000fe40000000000 */
[----:B------:R-:W1:Y:S01]  /*5480*/  LDC.64 R78, c[0x0][0x8b0] ;  /* 0x00022c00ff4e7b82 */ /* 0x000e620000000a00 */
[----:B------:R-:W-:Y:S01]  /*5490*/  ULEA UR44, UR47, UR44, 0x18 ;  /* 0x0000002c2f2c7291 */ /* 0x000fe2000f8ec0ff */
[----:B------:R-:W-:Y:S01]  /*54a0*/  LOP3.LUT R6, R2, 0xc0, RZ, 0xc0, !PT ;  /* 0x000000c002067812 */ /* 0x000fe200078ec0ff */
[----:B------:R-:W2:Y:S01]  /*54b0*/  LDCU.64 UR6, c[0x0][0x890] ;  /* 0x00011200ff0677ac */ /* 0x000ea20008000a00 */
[----:B------:R-:W-:Y:S01]  /*54c0*/  LOP3.LUT R92, R94, 0x2, RZ, 0xc0, !PT ;  /* 0x000000025e5c7812 */ /* 0x000fe200078ec0ff */
[----:B------:R-:W-:Y:S01]  /*54d0*/  IMAD.MOV.U32 R90, RZ, RZ, 0x1 ;  /* 0x00000001ff5a7424 */ /* 0x000fe200078e00ff */
[----:B------:R-:W-:Y:S01]  /*54e0*/  LOP3.LUT R93, R6, 0x18, R93, 0xf8, !PT ;  /* 0x00000018065d7812 */ /* 0x000fe200078ef85d */
[----:B------:R-:W-:Y:S01]  /*54f0*/  UIADD3 UR4, UPT, UPT, UR44, 0x200, URZ ;  /* 0x000002002c047890 */ /* 0x000fe2000fffe0ff */
[----:B------:R-:W3:Y:S01]  /*5500*/  LDC.64 R76, c[0x0][0x8a8] ;  /* 0x00022a00ff4c7b82 */ /* 0x000ee20000000a00 */
[----:B------:R-:W-:Y:S01]  /*5510*/  LOP3.LUT R37, R37, 0x600000, RZ, 0xc0, !PT ;  /* 0x0060000025257812 */ /* 0x000fe200078ec0ff */
[----:B------:R-:W-:Y:S01]  /*5520*/  IMAD.MOV.U32 R36, RZ, RZ, RZ ;  /* 0x000000ffff247224 */ /* 0x000fe200078e00ff */
[----:B------:R-:W-:-:S02]  /*5530*/  LOP3.LUT R93, R93, 0xf20, R2, 0xf8, !PT ;  /* 0x00000f205d5d7812 */ /* 0x000fc400078ef802 */
[----:B------:R-:W-:Y:S01]  /*5540*/  CS2R R88, SRZ ;  /* 0x0000000000587805 */ /* 0x000fe2000001ff00 */
[----:B------:R-:W-:Y:S01]  /*5550*/  IMAD.U32 R84, RZ, RZ, UR4 ;  /* 0x00000004ff547e24 */ /* 0x000fe2000f8e00ff */
[----:B------:R-:W-:Y:S01]  /*5560*/  LOP3.LUT R94, R94, 0x4, RZ, 0xc0, !PT ;  /* 0x000000045e5e7812 */ /* 0x000fe200078ec0ff */
[----:B------:R-:W4:Y:S01]  /*5570*/  LDCU UR60, c[0x0][0x370] ;  /* 0x00006e00ff3c77ac */ /* 0x000f220008000800 */
[----:B------:R-:W4:Y:S02]  /*5580*/  LDS R0, [UR44+0x1c0] ;  /* 0x0001c02cff007984 */ /* 0x000f240008000800 */
[----:B------:R-:W-:Y:S01]  /*5590*/  LEA R93, R93, R84, 0x1 ;  /* 0x000000545d5d7211 */ /* 0x000fe200078e08ff */
[----:B------:R-:W1:Y:S01]  /*55a0*/  LDCU UR43, c[0x0][0xb0c] ;  /* 0x00016180ff2b77ac */ /* 0x000e620008000800 */
[----:B--2---:R-:W-:Y:S01]  /*55b0*/  IMAD.U32 R97, RZ, RZ, UR6 ;  /* 0x00000006ff617e24 */ /* 0x004fe2000f8e00ff */
[----:B------:R-:W-:Y:S02]  /*55c0*/  MOV R96, UR7 ;  /* 0x0000000700607c02 */ /* 0x000fe40008000f00 */
[--C-:B------:R-:W-:Y:S01]  /*55d0*/  IMAD R92, R92, -0x10, R93.reuse ;  /* 0xfffffff05c5c7824 */ /* 0x100fe200078e025d */
[----:B------:R-:W2:Y:S01]  /*55e0*/  LDCU UR39, c[0x0][0xb30] ;  /* 0x00016600ff2777ac */ /* 0x000ea20008000800 */
[----:B------:R-:W-:Y:S01]  /*55f0*/  IMAD R91, R94, -0x10, R93 ;  /* 0xfffffff05e5b7824 */ /* 0x000fe200078e025d */
[----:B------:R-:W1:Y:S01]  /*5600*/  LDCU.64 UR54, c[0x0][0x888] ;  /* 0x00011100ff3677ac */ /* 0x000e620008000a00 */
[----:B------:R-:W1:Y:S01]  /*5610*/  LDCU.64 UR40, c[0x0][0xb28] ;  /* 0x00016500ff2877ac */ /* 0x000e620008000a00 */
[----:B------:R-:W1:Y:S01]  /*5620*/  LDCU.128 UR56, c[0x0][0xb10] ;  /* 0x00016200ff3877ac */ /* 0x000e620008000c00 */
[----:B------:R-:W1:Y:S01]  /*5630*/  LDCU UR53, c[0x0][0x374] ;  /* 0x00006e80ff3577ac */ /* 0x000e620008000800 */
[----:B------:R-:W-:Y:S01]  /*5640*/  UMOV UR52, URZ ;  /* 0x000000ff00347c82 */ /* 0x000fe20008000000 */
[----:B------:R-:W-:Y:S01]  /*5650*/  UMOV UR46, URZ ;  /* 0x000000ff002e7c82 */ /* 0x000fe20008000000 */
[----:B-1234-:R-:W-:-:S07]  /*5660*/  IMAD.IADD R37, R0, 0x1, R37 ;  /* 0x0000000100257824 */ /* 0x01efce00078e0225 */
.L_x_142:
[----:B------:R-:W-:Y:S02]  /*5670*/  LEA R3, R86, UR44, 0x3 ;  /* 0x0000002c56037c11 */ /* 0x000fe4000f8e18ff */
[----:B------:R-:W-:Y:S02]  /*5680*/  SHF.L.U32 R0, R88, 0x1f, RZ ;  /* 0x0000001f58007819 */ /* 0x000fe400000006ff */
[----:B------:R-:W-:Y:S02]  /*5690*/  LEA R5, R86, UR44, 0x4 ;  /* 0x0000002c56057c11 */ /* 0x000fe4000f8e20ff */
[----:B-1----:R-:W1:Y:S02]  /*56a0*/  SYNCS.PHASECHK.TRANS64.TRYWAIT P0, [R3+URZ+0x110], R0 ;  /* 0x00011000030075a7 */ /* 0x002e6400080011ff */
[----:B-12---:R-:W-:Y:S05]  /*56b0*/  @!P0 BRA `(.L_x_99) ;  /* 0x0000004c00ac8947 */ /* 0x006fea0003800000 */
.L_x_206:
        /* <DEDUP_REMOVED lines=11> */
[----:B------:R-:W-:Y:S01]  /*5770*/  PLOP3.LUT P0, PT, PT, PT, UP1, 0x80, 0x8 ;  /* 0x000000000008781c */ /* 0x000fe20003f0f018 */
[----:B------:R-:W-:Y:S11]  /*5780*/  UP2UR UR62, UPR, URZ, 0x2 ;  /* 0x00000002ff3e7883 */ /* 0x000ff60008000000 */
[----:B------:R-:W-:Y:S01]  /*5790*/  @!UPT UIADD3 URZ, UPT, UPT, URZ, URZ, URZ ;  /* 0x000000fffffff290 */ /* 0x000fe2000fffe0ff */
[----:B-1----:R-:W-:Y:S02]  /*57a0*/  @P0 SHF.R.U32.HI R0, RZ, 0x10, R5 ;  /* 0x00000010ff000819 */ /* 0x002fe40000011605 */
        /* <DEDUP_REMOVED lines=12> */
[----:B------:R-:W2:Y:S01]  /*5870*/  LDCU UR12, c[0x0][0xb20] ;  /* 0x00016400ff0c77ac */ /* 0x000ea20008000800 */
[----:B------:R-:W-:Y:S02]  /*5880*/  UIMAD.WIDE.U32 UR4, UR53, UR59, URZ ;  /* 0x0000003b350472a5 */ /* 0x000fe4000f8e00ff */
[----:B------:R-:W-:Y:S02]  /*5890*/  UIMAD.WIDE.U32 UR6, UR60, UR56, URZ ;  /* 0x000000383c0672a5 */ /* 0x000fe4000f8e00ff */
[----:B------:R-:W-:Y:S02]  /*58a0*/  UISETP.NE.AND UP0, UPT, UR58, 0x1, UPT ;  /* 0x000000013a00788c */ /* 0x000fe4000bf05270 */
[----:B------:R-:W-:Y:S02]  /*58b0*/  UIMAD.WIDE.U32 UR8, UR37, UR59, URZ ;  /* 0x0000003b250872a5 */ /* 0x000fe4000f8e00ff */
[----:B------:R-:W-:Y:S02]  /*58c0*/  UIMAD.WIDE.U32 UR10, UR38, UR56, URZ ;  /* 0x00000038260a72a5 */ /* 0x000fe4000f8e00ff */
[----:B------:R-:W-:Y:S02]  /*58d0*/  UISETP.NE.AND UP1, UPT, UR43, 0x1, UPT ;  /* 0x000000012b00788c */ /* 0x000fe4000bf25270 */
[----:B------:R-:W-:Y:S01]  /*58e0*/  UISETP.NE.AND UP2, UPT, UR42, 0x1, UPT ;  /* 0x000000012a00788c */ /* 0x000fe2000bf45270 */
[----:B------:R-:W-:Y:S02]  /*58f0*/  UMOV UR4, UR5 ;  /* 0x0000000500047c82 */ /* 0x000fe40008000000 */
[----:B--2---:R-:W-:Y:S03]  /*5900*/  USHF.R.U32.HI UR5, URZ, UR12, UR4 ;  /* 0x0000000cff057299 */ /* 0x004fe60008011604 */
[----:B------:R-:W-:Y:S02]  /*5910*/  UMOV UR4, UR7 ;  /* 0x0000000700047c82 */ /* 0x000fe40008000000 */
[----:B------:R-:W-:Y:S02]  /*5920*/  USHF.R.U32.HI UR7, URZ, UR57, UR4 ;  /* 0x00000039ff077299 */ /* 0x000fe40008011604 */
[----:B------:R-:W-:Y:S02]  /*5930*/  USEL UR4, UR53, UR5, !UP0 ;  /* 0x0000000535047287 */ /* 0x000fe4000c000000 */
[----:B------:R-:W-:Y:S01]  /*5940*/  USEL UR7, UR60, UR7, !UP1 ;  /* 0x000000073c077287 */ /* 0x000fe2000c800000 */
[----:B------:R-:W-:Y:S01]  /*5950*/  UMOV UR5, UR9 ;  /* 0x0000000900057c82 */ /* 0x000fe20008000000 */
[----:B------:R-:W-:Y:S02]  /*5960*/  UIMAD.WIDE.U32 UR8, UR4, UR40, URZ ;  /* 0x00000028040872a5 */ /* 0x000fe4000f8e00ff */
[----:B------:R-:W-:Y:S03]  /*5970*/  USHF.R.U32.HI UR6, URZ, UR12, UR5 ;  /* 0x0000000cff067299 */ /* 0x000fe60008011605 */
[----:B------:R-:W-:Y:S01]  /*5980*/  UMOV UR5, UR11 ;  /* 0x0000000b00057c82 */ /* 0x000fe20008000000 */
[----:B------:R-:W-:Y:S02]  /*5990*/  UIMAD.WIDE.U32 UR10, UR7, UR40, URZ ;  /* 0x00000028070a72a5 */ /* 0x000fe4000f8e00ff */
[----:B------:R-:W-:Y:S02]  /*59a0*/  USHF.R.U32.HI UR12, URZ, UR57, UR5 ;  /* 0x00000039ff0c7299 */ /* 0x000fe40008011605 */
[----:B------:R-:W-:Y:S01]  /*59b0*/  USEL UR6, UR37, UR6, !UP0 ;  /* 0x0000000625067287 */ /* 0x000fe2000c000000 */
[----:B------:R-:W-:Y:S02]  /*59c0*/  UMOV UR5, UR9 ;  /* 0x0000000900057c82 */ /* 0x000fe40008000000 */
[----:B------:R-:W-:Y:S01]  /*59d0*/  UMOV UR10, UR11 ;  /* 0x0000000b000a7c82 */ /* 0x000fe20008000000 */
[----:B------:R-:W-:Y:S02]  /*59e0*/  @UP2 USHF.R.U32.HI UR4, URZ, UR41, UR5 ;  /* 0x00000029ff042299 */ /* 0x000fe40008011605 */
[----:B------:R-:W-:Y:S02]  /*59f0*/  @UP2 USHF.R.U32.HI UR7, URZ, UR41, UR10 ;  /* 0x00000029ff072299 */ /* 0x000fe4000801160a */
[----:B------:R-:W-:Y:S02]  /*5a00*/  UIMAD UR4, UR42, UR4, URZ ;  /* 0x000000042a0472a4 */ /* 0x000fe4000f8e02ff */
        /* <DEDUP_REMOVED lines=8> */
[----:B------:R-:W-:Y:S02]  /*5a90*/  USEL UR11, UR6, UR4, !UP2 ;  /* 0x00000004060b7287 */ /* 0x000fe4000d000000 */
[----:B------:R-:W-:Y:S02]  /*5aa0*/  UIADD3 UR8, UPT, UPT, -UR5, URZ, URZ ;  /* 0x000000ff05087290 */ /* 0x000fe4000fffe1ff */
[----:B------:R-:W-:Y:S01]  /*5ab0*/  UIADD3 UR10, UPT, UPT, -UR11, URZ, URZ ;  /* 0x000000ff0b0a7290 */ /* 0x000fe2000fffe1ff */
[----:B------:R-:W-:Y:S01]  /*5ac0*/  @!UP0 UMOV UR4, UR9 ;  /* 0x0000000900048c82 */ /* 0x000fe20008000000 */
[----:B------:R-:W-:Y:S02]  /*5ad0*/  UIADD3 UR9, UPT, UPT, -UR6, URZ, URZ ;  /* 0x000000ff06097290 */ /* 0x000fe4000fffe1ff */
[----:B------:R-:W-:Y:S02]  /*5ae0*/  @!UP0 USHF.R.U32.HI UR4, URZ, UR41, UR4 ;  /* 0x00000029ff048299 */ /* 0x000fe40008011604 */
[----:B------:R-:W-:Y:S02]  /*5af0*/  UIMAD UR10, UR42, UR10, UR6 ;  /* 0x0000000a2a0a72a4 */ /* 0x000fe4000f8e0206 */
[----:B------:R-:W-:Y:S04]  /*5b00*/  @!UP0 USEL UR4, UR5, UR4, !UP2 ;  /* 0x0000000405048287 */ /* 0x000fe8000d000000 */
[----:B------:R-:W-:Y:S02]  /*5b10*/  @!UP0 UIMAD UR10, UR7, UR10, UR4 ;  /* 0x0000000a070a82a4 */ /* 0x000fe4000f8e0204 */
[----:B------:R-:W-:Y:S02]  /*5b20*/  @!UP0 UIADD3 UR11, UPT, UPT, UR11, -UR4, URZ ;  /* 0x800000040b0b8290 */ /* 0x000fe4000fffe0ff */
[----:B------:R-:W-:Y:S02]  /*5b30*/  UIMAD UR7, UR43, UR8, UR38 ;  /* 0x000000082b0772a4 */ /* 0x000fe4000f8e0226 */
[----:B------:R-:W-:Y:S02]  /*5b40*/  @!UP0 UIMAD UR6, UR11, UR42, UR5 ;  /* 0x0000002a0b0682a4 */ /* 0x000fe4000f8e0205 */
[----:B------:R-:W-:Y:S01]  /*5b50*/  UIMAD UR4, UR58, UR9, UR37 ;  /* 0x000000093a0472a4 */ /* 0x000fe2000f8e0225 */
[----:B------:R-:W-:Y:S02]  /*5b60*/  @!UP0 UMOV UR5, UR10 ;  /* 0x0000000a00058c82 */ /* 0x000fe40008000000 */
[----:B------:R-:W-:Y:S02]  /*5b70*/  UIMAD UR38, UR5, UR43, UR7 ;  /* 0x0000002b052672a4 */ /* 0x000fe4000f8e0207 */
[----:B------:R-:W-:Y:S11]  /*5b80*/  UIMAD UR37, UR6, UR58, UR4 ;  /* 0x0000003a062572a4 */ /* 0x000ff6000f8e0204 */
[----:B------:R-:W-:Y:S01]  /*5b90*/  @!UPT UIADD3 URZ, UPT, UPT, URZ, URZ, URZ ;  /* 0x000000fffffff290 */ /* 0x000fe2000fffe0ff */
.L_x_100:
[----:B------:R-:W-:Y:S01]  /*5ba0*/  UISETP.NE.AND UP0, UPT, UR39, 0x1, UPT ;  /* 0x000000012700788c */ /* 0x000fe2000bf05270 */
[----:B------:R-:W-:Y:S01]  /*5bb0*/  LOP3.LUT P0, RZ, R84, 0x1b0, RZ, 0xc0, !PT ;  /* 0x000001b054ff7812 */ /* 0x000fe2000780c0ff */
[----:B------:R-:W-:Y:S01]  /*5bc0*/  USHF.L.U32 UR50, UR16, 0x7, URZ ;  /* 0x0000000710327899 */ /* 0x000fe200080006ff */
[----:B------:R-:W-:Y:S01]  /*5bd0*/  BSSY.RECONVERGENT B6, `(.L_x_101) ;  /* 0x0000034000067945 */ /* 0x000fe20003800200 */
[----:B------:R-:W-:Y:S01]  /*5be0*/  USHF.L.U32 UR49, UR20, 0x7, URZ ;  /* 0x0000000714317899 */ /* 0x000fe200080006ff */
[----:B------:R-:W-:Y:S06]  /*5bf0*/  IADD3 R86, PT, PT, R86, 0x1, RZ ;  /* 0x0000000156567810 */ /* 0x000fec0007ffe0ff */
[----:B------:R-:W2:Y:S01]  /*5c00*/  @!UP0 LDCU.128 UR12, c[0x0][0xb10] ;  /* 0x00016200ff0c87ac */ /* 0x000ea20008000c00 */
[----:B------:R-:W3:Y:S01]  /*5c10*/  @!UP0 LDCU UR5, c[0x0][0xb0c] ;  /* 0x00016180ff0587ac */ /* 0x000ee20008000800 */
[----:B------:R-:W4:Y:S01]  /*5c20*/  @!UP0 LDCU UR10, c[0x0][0xb20] ;  /* 0x00016400ff0a87ac */ /* 0x000f220008000800 */
[----:B--2---:R-:W-:Y:S02]  /*5c30*/  UIMAD.WIDE.U32 UR8, UR38, UR12, URZ ;  /* 0x0000000c260872a5 */ /* 0x004fe4000f8e00ff */
[----:B------:R-:W-:Y:S02]  /*5c40*/  UIMAD.WIDE.U32 UR6, UR37, UR15, URZ ;  /* 0x0000000f250672a5 */ /* 0x000fe4000f8e00ff */
[----:B------:R-:W-:Y:S03]  /*5c50*/  @!UP0 UISETP.NE.AND UP1, UPT, UR14, 0x1, UPT ;  /* 0x000000010e00888c */ /* 0x000fe6000bf25270 */
[----:B------:R-:W-:Y:S01]  /*5c60*/  @!UP0 UMOV UR4, UR9 ;  /* 0x0000000900048c82 */ /* 0x000fe20008000000 */
[----:B---3--:R-:W-:Y:S02]  /*5c70*/  @!UP0 UISETP.NE.AND UP2, UPT, UR5, 0x1, UPT ;  /* 0x000000010500888c */ /* 0x008fe4000bf45270 */
[----:B------:R-:W-:Y:S01]  /*5c80*/  @!UP0 USHF.R.U32.HI UR4, URZ, UR13, UR4 ;  /* 0x0000000dff048299 */ /* 0x000fe20008011604 */
[----:B------:R-:W-:Y:S02]  /*5c90*/  @!UP0 UMOV UR6, UR7 ;  /* 0x0000000700068c82 */ /* 0x000fe40008000000 */
[----:B----4-:R-:W-:Y:S02]  /*5ca0*/  @!UP0 USHF.R.U32.HI UR6, URZ, UR10, UR6 ;  /* 0x0000000aff068299 */ /* 0x010fe40008011606 */
[----:B------:R-:W-:Y:S02]  /*5cb0*/  @!UP0 USEL UR7, UR38, UR4, !UP2 ;  /* 0x0000000426078287 */ /* 0x000fe4000d000000 */
[----:B------:R-:W-:Y:S04]  /*5cc0*/  @!UP0 USEL UR6, UR37, UR6, !UP1 ;  /* 0x0000000625068287 */ /* 0x000fe8000c800000 */
[----:B------:R-:W-:Y:S02]  /*5cd0*/  @!UP0 UIADD3 UR4, UPT, UPT, -UR7, UR6, URZ ;  /* 0x0000000607048290 */ /* 0x000fe4000fffe1ff */
[----:B------:R-:W-:Y:S02]  /*5ce0*/  @!UP0 UIADD3 UR6, UPT, UPT, UR7, -UR6, URZ ;  /* 0x8000000607068290 */ /* 0x000fe4000fffe0ff */
[----:B------:R-:W-:Y:S02]  /*5cf0*/  @!UP0 UIMAD UR38, UR4, UR5, UR38 ;  /* 0x00000005042682a4 */ /* 0x000fe4000f8e0226 */
[----:B------:R-:W-:Y:S01]  /*5d00*/  @!UP0 UIMAD UR37, UR6, UR14, UR37 ;  /* 0x0000000e062582a4 */ /* 0x000fe2000f8e0225 */
[----:B------:R-:W-:Y:S11]  /*5d10*/  @!P0 BRA `(.L_x_102) ;  /* 0x00000000007c8947 */ /* 0x000ff60003800000 */
[----:B------:R-:W2:Y:S01]  /*5d20*/  LDCU.64 UR8, c[0x4][0x80] ;  /* 0x01001000ff0877ac */ /* 0x000ea20008000a00 */
[----:B------:R-:W-:Y:S01]  /*5d30*/  MOV R2, 0x0 ;  /* 0x0000000000027802 */ /* 0x000fe20000000f00 */
[----:B------:R-:W-:Y:S02]  /*5d40*/  HFMA2 R12, -RZ, RZ, 0, 5.9604644775390625e-08 ;  /* 0x00000001ff0c7431 */ /* 0x000fe400000001ff */
[----:B------:R-:W-:Y:S01]  /*5d50*/  IMAD.MOV.U32 R8, RZ, RZ, 0x70 ;  /* 0x00000070ff087424 */ /* 0x000fe200078e00ff */
[----:B------:R3:W4:Y:S01]  /*5d60*/  LDC.64 R14, c[0x4][R2] ;  /* 0x01000000020e7b82 */ /* 0x0007220000000a00 */
[----:B------:R-:W1:Y:S01]  /*5d70*/  LDCU.64 UR6, c[0x4][0x88] ;  /* 0x01001100ff0677ac */ /* 0x000e620008000a00 */
[----:B------:R-:W-:Y:S01]  /*5d80*/  IMAD.MOV.U32 R13, RZ, RZ, RZ ;  /* 0x000000ffff0d7224 */ /* 0x000fe200078e00ff */
[----:B------:R-:W1:Y:S01]  /*5d90*/  LDCU.64 UR4, c[0x4][0x8] ;  /* 0x01000100ff0477ac */ /* 0x000e620008000a00 */
[----:B--2---:R-:W-:Y:S01]  /*5da0*/  MOV R5, UR9 ;  /* 0x0000000900057c02 */ /* 0x004fe20008000f00 */
[----:B------:R-:W-:Y:S01]  /*5db0*/  IMAD.U32 R4, RZ, RZ, UR8 ;  /* 0x00000008ff047e24 */ /* 0x000fe2000f8e00ff */
[----:B-1----:R-:W-:Y:S01]  /*5dc0*/  MOV R7, UR7 ;  /* 0x0000000700077c02 */ /* 0x002fe20008000f00 */
[----:B------:R-:W-:Y:S01]  /*5dd0*/  IMAD.U32 R6, RZ, RZ, UR6 ;  /* 0x00000006ff067e24 */ /* 0x000fe2000f8e00ff */
[----:B------:R-:W-:Y:S01]  /*5de0*/  MOV R11, UR5 ;  /* 0x00000005000b7c02 */ /* 0x000fe20008000f00 */
[----:B------:R-:W-:Y:S02]  /*5df0*/  IMAD.U32 R10, RZ, RZ, UR4 ;  /* 0x00000004ff0a7e24 */ /* 0x000fe4000f8e00ff */
[----:B------:R-:W-:Y:S07]  /*5e00*/  LEPC R20, `(.L_x_103) ;  /* 0x000000001014794e */ /* 0x000fee0000000000 */
[----:B---345:R-:W-:Y:S05]  /*5e10*/  CALL.ABS.NOINC R14 ;  /* 0x000000000e007343 */ /* 0x038fea0003c00000 */
.L_x_103:
[----:B------:R-:W1:Y:S01]  /*5e20*/  LDCU.64 UR8, c[0x4][0x80] ;  /* 0x01001000ff0877ac */ /* 0x000e620008000a00 */
[----:B------:R-:W2:Y:S01]  /*5e30*/  LDC.64 R2, c[0x4][R2] ;  /* 0x0100000002027b82 */ /* 0x000ea20000000a00 */
[----:B------:R-:W-:Y:S02]  /*5e40*/  HFMA2 R12, -RZ, RZ, 0, 5.9604644775390625e-08 ;  /* 0x00000001ff0c7431 */ /* 0x000fe400000001ff */
[----:B------:R-:W-:Y:S02]  /*5e50*/  IMAD.MOV.U32 R8, RZ, RZ, 0x70 ;  /* 0x00000070ff087424 */ /* 0x000fe400078e00ff */
[----:B------:R-:W-:Y:S01]  /*5e60*/  IMAD.MOV.U32 R13, RZ, RZ, RZ ;  /* 0x000000ffff0d7224 */ /* 0x000fe200078e00ff */
[----:B------:R-:W3:Y:S01]  /*5e70*/  LDCU.64 UR6, c[0x4][0x88] ;  /* 0x01001100ff0677ac */ /* 0x000ee20008000a00 */
[----:B------:R-:W4:Y:S01]  /*5e80*/  LDCU.64 UR4, c[0x4][0x8] ;  /* 0x01000100ff0477ac */ /* 0x000f220008000a00 */
[----:B-1----:R-:W-:Y:S02]  /*5e90*/  MOV R4, UR8 ;  /* 0x0000000800047c02 */ /* 0x002fe40008000f00 */
[----:B------:R-:W-:Y:S02]  /*5ea0*/  MOV R5, UR9 ;  /* 0x0000000900057c02 */ /* 0x000fe40008000f00 */
[----:B---3--:R-:W-:Y:S01]  /*5eb0*/  MOV R7, UR7 ;  /* 0x0000000700077c02 */ /* 0x008fe20008000f00 */
[----:B------:R-:W-:Y:S01]  /*5ec0*/  IMAD.U32 R6, RZ, RZ, UR6 ;  /* 0x00000006ff067e24 */ /* 0x000fe2000f8e00ff */
[----:B----4-:R-:W-:Y:S01]  /*5ed0*/  MOV R11, UR5 ;  /* 0x00000005000b7c02 */ /* 0x010fe20008000f00 */
[----:B------:R-:W-:Y:S02]  /*5ee0*/  IMAD.U32 R10, RZ, RZ, UR4 ;  /* 0x00000004ff0a7e24 */ /* 0x000fe4000f8e00ff */
[----:B------:R-:W-:Y:S07]  /*5ef0*/  LEPC R20, `(.L_x_102) ;  /* 0x000000001014794e */ /* 0x000fee0000000000 */
[----:B--2---:R-:W-:Y:S05]  /*5f00*/  CALL.ABS.NOINC R2 ;  /* 0x0000000002007343 */ /* 0x004fea0003c00000 */
.L_x_102:
[----:B------:R-:W-:Y:S05]  /*5f10*/  BSYNC.RECONVERGENT B6 ;  /* 0x0000000000067941 */ /* 0x000fea0003800200 */
.L_x_101:
[----:B------:R-:W-:Y:S02]  /*5f20*/  R2UR UR6, R83 ;  /* 0x00000000530672ca */ /* 0x000fe400000e0000 */
[----:B------:R-:W-:Y:S02]  /*5f30*/  R2UR UR5, R97 ;  /* 0x00000000610572ca */ /* 0x000fe400000e0000 */
[----:B------:R-:W-:Y:S02]  /*5f40*/  R2UR UR4, R96 ;  /* 0x00000000600472ca */ /* 0x000fe400000e0000 */
[----:B------:R-:W-:Y:S02]  /*5f50*/  ISETP.NE.U32.AND P4, PT, R78, RZ, PT ;  /* 0x000000ff4e00720c */ /* 0x000fe40003f85070 */
[----:B------:R-:W-:Y:S02]  /*5f60*/  ISETP.NE.U32.AND P2, PT, RZ, UR54, PT ;  /* 0x00000036ff007c0c */ /* 0x000fe4000bf45070 */
[----:B------:R-:W-:Y:S02]  /*5f70*/  ISETP.NE.AND.EX P4, PT, R79, RZ, PT, P4 ;  /* 0x000000ff4f00720c */ /* 0x000fe40003f85340 */
[----:B------:R-:W-:Y:S01]  /*5f80*/  ISETP.NE.AND.EX P2, PT, RZ, UR55, PT, P2 ;  /* 0x00000037ff007c0c */ /* 0x000fe2000bf45320 */
[----:B------:R-:W-:Y:S02]  /*5f90*/  UISETP.NE.AND UP2, UPT, UR6, URZ, UPT ;  /* 0x000000ff0600728c */ /* 0x000fe4000bf45270 */
[----:B------:R-:W-:Y:S04]  /*5fa0*/  UISETP.NE.U32.AND UP0, UPT, UR5, URZ, UPT ;  /* 0x000000ff0500728c */ /* 0x000fe8000bf05070 */
[----:B------:R-:W-:Y:S01]  /*5fb0*/  UISETP.NE.AND.EX UP1, UPT, UR4, URZ, UPT, UP0 ;  /* 0x000000ff0400728c */ /* 0x000fe2000bf25300 */
[----:B------:R-:W-:Y:S01]  /*5fc0*/  PLOP3.LUT P1, PT, PT, PT, UP2, 0x80, 0x8 ;  /* 0x000000000008781c */ /* 0x000fe20003f2f028 */
[----:B------:R-:W-:Y:S03]  /*5fd0*/  UPLOP3.LUT UP0, UPT, UPT, UPT, UPT, 0x40, 0x4 ;  /* 0x000000000004789c */ /* 0x000fe60003f0e870 */
[----:B------:R-:W-:Y:S06]  /*5fe0*/  @UP2 UPLOP3.LUT UP0, UPT, UPT, UPT, UP1, 0x80, 0x8 ;  /* 0x000000000008289c */ /* 0x000fec0003f0f010 */
[----:B------:R-:W-:Y:S01]  /*5ff0*/  PLOP3.LUT P0, PT, PT, PT, UP0, 0x80, 0x8 ;  /* 0x000000000008781c */ /* 0x000fe20003f0f008 */
[----:B------:R-:W-:Y:S01]  /*6000*/  @!UPT UIADD3 URZ, UPT, UPT, URZ, URZ, URZ ;  /* 0x000000fffffff290 */ /* 0x000fe2000fffe0ff */
[----:B------:R-:W-:Y:S11]  /*6010*/  BRA.U !UP1, `(.L_x_104) ;  /* 0x0000000109407547 */ /* 0x000ff6000b800000 */
[----:B------:R-:W-:Y:S01]  /*6020*/  UISETP.NE.U32.AND UP0, UPT, UR54, URZ, UPT ;  /* 0x000000ff3600728c */ /* 0x000fe2000bf05070 */
[----:B------:R-:W-:Y:S01]  /*6030*/  R2UR UR6, R97 ;  /* 0x00000000610672ca */ /* 0x000fe200000e0000 */
[----:B------:R-:W2:Y:S01]  /*6040*/  LDCU.64 UR8, c[0x0][0x358] ;  /* 0x00006b00ff0877ac */ /* 0x000ea20008000a00 */
[----:B------:R-:W-:Y:S02]  /*6050*/  HFMA2 R80, -RZ, RZ, 0, 5.9604644775390625e-08 ;  /* 0x00000001ff507431 */ /* 0x000fe400000001ff */
[----:B-1----:R-:W-:Y:S01]  /*6060*/  IMAD.MOV.U32 R0, RZ, RZ, 0x1 ;  /* 0x00000001ff007424 */ /* 0x002fe200078e00ff */
[----:B------:R-:W-:Y:S06]  /*6070*/  UISETP.NE.AND.EX UP0, UPT, UR55, URZ, UPT, UP0 ;  /* 0x000000ff3700728c */ /* 0x000fec000bf05300 */
[----:B------:R-:W-:Y:S05]  /*6080*/  PLOP3.LUT P3, PT, PT, PT, UP0, 0x80, 0x8 ;  /* 0x000000000008781c */ /* 0x000fea0003f6f008 */
[----:B------:R-:W1:Y:S01]  /*6090*/  @UP0 LDCU.64 UR4, c[0x0][0x888] ;  /* 0x00011100ff0407ac */ /* 0x000e620008000a00 */
[----:B------:R-:W-:Y:S07]  /*60a0*/  @UP0 UIMAD UR6, UR36, UR6, URZ ;  /* 0x00000006240602a4 */ /* 0x000fee000f8e02ff */
[----:B------:R-:W-:Y:S01]  /*60b0*/  @!P3 PRMT R80, R0, 0x7610, R80 ;  /* 0x000076100050b816 */ /* 0x000fe20000000050 */
[----:B-1----:R-:W-:Y:S06]  /*60c0*/  @UP0 UIMAD.WIDE UR4, UR6, 0x4, UR4 ;  /* 0x00000004060408a5 */ /* 0x002fec000f8e0204 */
[----:B------:R-:W-:Y:S02]  /*60d0*/  IMAD.U32 R2, RZ, RZ, UR4 ;  /* 0x00000004ff027e24 */ /* 0x000fe4000f8e00ff */
[----:B------:R-:W-:Y:S03]  /*60e0*/  IMAD.U32 R3, RZ, RZ, UR5 ;  /* 0x00000005ff037e24 */ /* 0x000fe6000f8e00ff */
[----:B------:R-:W1:Y:S02]  /*60f0*/  @!UP0 LDCU UR4, c[0x0][0x880] ;  /* 0x00011000ff0487ac */ /* 0x000e640008000800 */
[----:B--2--5:R2:W5:Y:S02]  /*6100*/  @P3 LDG.E R41, desc[UR8][R2.64] ;  /* 0x0000000802293981 */ /* 0x024564000c1e1900 */
[----:B-12---:R-:W-:Y:S02]  /*6110*/  @!P3 MOV R41, UR4 ;  /* 0x000000040029bc02 */ /* 0x006fe40008000f00 */
.L_x_104:
[----:B------:R-:W-:Y:S05]  /*6120*/  @!P4 BRA `(.L_x_105) ;  /* 0x000000000024c947 */ /* 0x000fea0003800000 */
[----:B------:R-:W-:Y:S01]  /*6130*/  ISETP.NE.U32.AND P3, PT, R76, RZ, PT ;  /* 0x000000ff4c00720c */ /* 0x000fe20003f65070 */
[----:B------:R-:W2:Y:S03]  /*6140*/  LDCU.64 UR4, c[0x0][0x358] ;  /* 0x00006b00ff0477ac */ /* 0x000ea60008000a00 */
[----:B------:R-:W-:Y:S11]  /*6150*/  ISETP.NE.AND.EX P3, PT, R77, RZ, PT, P3 ;  /* 0x000000ff4d00720c */ /* 0x000ff60003f65330 */
[----:B------:R-:W-:Y:S02]  /*6160*/  @!UPT UIADD3 URZ, UPT, UPT, URZ, URZ, URZ ;  /* 0x000000fffffff290 */ /* 0x000fe4000fffe0ff */
[----:B------:R-:W3:Y:S01]  /*6170*/  @P3 LDC.64 R2, c[0x0][0x8a8] ;  /* 0x00022a00ff023b82 */ /* 0x000ee20000000a00 */
[----:B-1----:R-:W-:Y:S04]  /*6180*/  @P3 IMAD R0, R78, UR36, RZ ;  /* 0x000000244e003c24 */ /* 0x002fe8000f8e02ff */
[----:B---3--:R-:W-:Y:S05]  /*6190*/  @P3 IMAD.WIDE R2, R0, 0x4, R2 ;  /* 0x0000000400023825 */ /* 0x008fea00078e0202 */
[----:B--2--5:R2:W5:Y:S02]  /*61a0*/  @P3 LDG.E R38, desc[UR4][R2.64] ;  /* 0x0000000402263981 */ /* 0x024564000c1e1900 */
[----:B--2---:R-:W3:Y:S02]  /*61b0*/  @!P3 LDC R38, c[0x0][0x8a0] ;  /* 0x00022800ff26bb82 */ /* 0x004ee40000000800 */
.L_x_105:
[----:B-----5:R-:W-:Y:S01]  /*61c0*/  FSETP.NEU.AND P3, PT, R41, RZ, PT ;  /* 0x000000ff2900720b */ /* 0x020fe20003f6d000 */
[----:B------:R-:W-:Y:S01]  /*61d0*/  BSSY B1, `(.L_x_106) ;  /* 0x0000039000017945 */ /* 0x000fe20003800000 */
[----:B------:R-:W-:Y:S01]  /*61e0*/  SEL R3, RZ, 0xffffffff, P2 ;  /* 0xffffffffff037807 */ /* 0x000fe20001000000 */
[----:B------:R-:W-:Y:S01]  /*61f0*/  IMAD.MOV.U32 R47, RZ, RZ, 0x1 ;  /* 0x00000001ff2f7424 */ /* 0x000fe200078e00ff */
[----:B------:R-:W-:Y:S01]  /*6200*/  @P1 LOP3.LUT P2, RZ, R80, 0xff, RZ, 0xc0, !PT ;  /* 0x000000ff50ff1812 */ /* 0x000fe2000784c0ff */
[----:B------:R-:W-:Y:S01]  /*6210*/  IMAD R39, R36, 0x80, R37 ;  /* 0x0000008024277824 */ /* 0x000fe200078e0225 */
[----:B------:R-:W-:Y:S01]  /*6220*/  @P1 SEL R2, RZ, 0xffffffff, P3 ;  /* 0xffffffffff021807 */ /* 0x000fe20001800000 */
[----:B------:R-:W-:Y:S01]  /*6230*/  IMAD R87, R94, -0x10, R92 ;  /* 0xfffffff05e577824 */ /* 0x000fe200078e025c */
[----:B------:R-:W-:Y:S01]  /*6240*/  LOP3.LUT R90, R90, 0x1, RZ, 0x3c, !PT ;  /* 0x000000015a5a7812 */ /* 0x000fe200078e3cff */
[----:B------:R-:W-:Y:S01]  /*6250*/  IMAD.MOV.U32 R46, RZ, RZ, RZ ;  /* 0x000000ffff2e7224 */ /* 0x000fe200078e00ff */
[----:B------:R-:W-:Y:S02]  /*6260*/  @P0 SEL R2, R3, R2, !P2 ;  /* 0x0000000203020207 */ /* 0x000fe40005000000 */
[----:B------:R-:W-:Y:S02]  /*6270*/  CS2R R74, SRZ ;  /* 0x00000000004a7805 */ /* 0x000fe4000001ff00 */
[----:B------:R-:W-:Y:S02]  /*6280*/  LEA R99, R36, UR44, 0x3 ;  /* 0x0000002c24637c11 */ /* 0x000fe4000f8e18ff */
[----:B------:R-:W-:Y:S02]  /*6290*/  CS2R R72, SRZ ;  /* 0x0000000000487805 */ /* 0x000fe4000001ff00 */
[----:B------:R-:W-:Y:S02]  /*62a0*/  @P1 LOP3.LUT R2, R2, 0x1, RZ, 0xc0, !PT ;  /* 0x0000000102021812 */ /* 0x000fe400078ec0ff */
[----:B------:R-:W-:Y:S02]  /*62b0*/  CS2R R66, SRZ ;  /* 0x0000000000427805 */ /* 0x000fe4000001ff00 */
[----:B-1----:R-:W-:Y:S02]  /*62c0*/  SHF.L.U32 R0, R89, 0x1f, RZ ;  /* 0x0000001f59007819 */ /* 0x002fe400000006ff */
[----:B------:R-:W-:Y:S02]  /*62d0*/  CS2R R64, SRZ ;  /* 0x0000000000407805 */ /* 0x000fe4000001ff00 */
[----:B------:R-:W-:Y:S02]  /*62e0*/  ISETP.NE.U32.OR P5, PT, R2, 0x1, !P1 ;  /* 0x000000010200780c */ /* 0x000fe40004fa5470 */
[----:B------:R-:W-:Y:S02]  /*62f0*/  CS2R R58, SRZ ;  /* 0x00000000003a7805 */ /* 0x000fe4000001ff00 */
[----:B------:R-:W-:Y:S02]  /*6300*/  PLOP3.LUT P2, PT, PT, PT, UP1, 0x80, 0x8 ;  /* 0x000000000008781c */ /* 0x000fe40003f4f018 */
[----:B------:R-:W-:Y:S02]  /*6310*/  CS2R R56, SRZ ;  /* 0x0000000000387805 */ /* 0x000fe4000001ff00 */
[----:B------:R-:W-:Y:S02]  /*6320*/  LOP3.LUT P4, R85, R80, 0xff, RZ, 0xc0, !PT ;  /* 0x000000ff50557812 */ /* 0x000fe4000788c0ff */
[----:B------:R-:W-:Y:S02]  /*6330*/  CS2R R50, SRZ ;  /* 0x0000000000327805 */ /* 0x000fe4000001ff00 */
[----:B------:R-:W-:Y:S02]  /*6340*/  SEL R2, RZ, 0xffffffff, P3 ;  /* 0xffffffffff027807 */ /* 0x000fe40001800000 */
[----:B------:R-:W-:Y:S02]  /*6350*/  CS2R R48, SRZ ;  /* 0x0000000000307805 */ /* 0x000fe4000001ff00 */
[----:B------:R-:W-:Y:S02]  /*6360*/  P2R R98, PR, RZ, 0x20 ;  /* 0x00000020ff627803 */ /* 0x000fe40000000000 */
[----:B------:R-:W-:Y:S02]  /*6370*/  @P5 SHF.L.U32 R4, R90, 0x1f, RZ ;  /* 0x0000001f5a045819 */ /* 0x000fe400000006ff */
[----:B------:R-:W-:Y:S02]  /*6380*/  @P2 SEL R2, R3, R2, !P4 ;  /* 0x0000000203022207 */ /* 0x000fe40006000000 */
[----:B------:R-:W1:Y:S02]  /*6390*/  @P5 SYNCS.PHASECHK.TRANS64.TRYWAIT P1, [UR44+0xc0], R4 ;  /* 0x0000c004ff0055a7 */ /* 0x000e64000802112c */
[----:B------:R-:W-:Y:S04]  /*63a0*/  LOP3.LUT R2, R2, 0x1, RZ, 0xc0, !PT ;  /* 0x0000000102027812 */ /* 0x000fe800078ec0ff */
[----:B------:R-:W-:Y:S04]  /*63b0*/  ISETP.NE.U32.AND P2, PT, R2, 0x1, PT ;  /* 0x000000010200780c */ /* 0x000fe80003f45070 */
[----:B------:R-:W-:Y:S01]  /*63c0*/  P2R R60, PR, RZ, 0x4 ;  /* 0x00000004ff3c7803 */ /* 0x000fe20000000000 */
[----:B------:R2:W4:Y:S01]  /*63d0*/  SYNCS.PHASECHK.TRANS64.TRYWAIT P0, [R99+URZ+0x130], R0 ;  /* 0x00013000630075a7 */ /* 0x00052200080011ff */
[----:B-1----:R-:W-:Y:S01]  /*63e0*/  @P5 SEL R47, RZ, 0x1, !P1 ;  /* 0x00000001ff2f5807 */ /* 0x002fe20004800000 */
[----:B--2---:R-:W-:Y:S06]  /*63f0*/  @!P5 BRA `(.L_x_107) ;  /* 0x000000000058d947 */ /* 0x004fec0003800000 */
[----:B------:R-:W-:Y:S01]  /*6400*/  IMAD.MOV.U32 R75, RZ, RZ, RZ ;  /* 0x000000ffff4b7224 */ /* 0x000fe200078e00ff */
[----:B------:R-:W-:Y:S01]  /*6410*/  ISETP.NE.AND P1, PT, R47, RZ, PT ;  /* 0x000000ff2f00720c */ /* 0x000fe20003f25270 */
[----:B------:R-:W-:Y:S01]  /*6420*/  BSSY B0, `(.L_x_108) ;  /* 0x000000c000007945 */ /* 0x000fe20003800000 */
[----:B------:R-:W-:Y:S02]  /*6430*/  CS2R R50, SRZ ;  /* 0x0000000000327805 */ /* 0x000fe4000001ff00 */
[----:B------:R-:W-:Y:S02]  /*6440*/  CS2R R48, SRZ ;  /* 0x0000000000307805 */ /* 0x000fe4000001ff00 */
[----:B------:R-:W-:Y:S02]  /*6450*/  CS2R R58, SRZ ;  /* 0x00000000003a7805 */ /* 0x000fe4000001ff00 */
[----:B------:R-:W-:Y:S02]  /*6460*/  CS2R R56, SRZ ;  /* 0x0000000000387805 */ /* 0x000fe4000001ff00 */
[----:B------:R-:W-:Y:S02]  /*6470*/  CS2R R66, SRZ ;  /* 0x0000000000427805 */ /* 0x000fe4000001ff00 */
[----:B------:R-:W-:Y:S02]  /*6480*/  CS2R R64, SRZ ;  /* 0x0000000000407805 */ /* 0x000fe4000001ff00 */
[----:B------:R-:W-:Y:S01]  /*6490*/  CS2R R72, SRZ ;  /* 0x0000000000487805 */ /* 0x000fe2000001ff00 */
[----:B------:R-:W-:Y:S06]  /*64a0*/  @P1 BRA `(.L_x_109) ;  /* 0x00000000000c1947 */ /* 0x000fec0003800000 */
[----:B------:R-:W-:Y:S04]  /*64b0*/  SHF.L.U32 R3, R90, 0x1f, RZ ;  /* 0x0000001f5a037819 */ /* 0x000fe800000006ff */
[----:B------:R-:W1:Y:S02]  /*64c0*/  SYNCS.PHASECHK.TRANS64.TRYWAIT P1, [UR44+0xc0], R3 ;  /* 0x0000c003ff0075a7 */ /* 0x000e64000802112c */
[----:B-1----:R-:W-:Y:S05]  /*64d0*/  @!P1 BRA `(.L_x_110) ;  /* 0x0000004000389947 */ /* 0x002fea0003800000 */
.L_x_109:
[----:B------:R-:W-:Y:S05]  /*64e0*/  BSYNC B0 ;  /* 0x0000000000007941 */ /* 0x000fea0003800000 */
.L_x_108:
[----:B------:R-:W-:Y:S01]  /*64f0*/  ISETP.NE.AND P1, PT, R60, RZ, PT ;  /* 0x000000ff3c00720c */ /* 0x000fe20003f25270 */
[----:B------:R-:W-:Y:S11]  /*6500*/  HFMA2 R46, -RZ, RZ, 0, 5.9604644775390625e-08 ;  /* 0x00000001ff2e7431 */ /* 0x000ff600000001ff */
[----:B------:R-:W-:Y:S01]  /*6510*/  @!UPT UIADD3 URZ, UPT, UPT, URZ, URZ, URZ ;  /* 0x000000fffffff290 */ /* 0x000fe2000fffe0ff */
[----:B------:R2:W1:Y:S04]  /*6520*/  @P1 LDS.128 R48, [R93] ;  /* 0x000000005d301984 */ /* 0x0004680000000c00 */
[----:B------:R2:W1:Y:S04]  /*6530*/  @P1 LDS.128 R56, [R92+0x10] ;  /* 0x000010005c381984 */ /* 0x0004680000000c00 */
[----:B------:R2:W1:Y:S04]  /*6540*/  @P1 LDS.128 R64, [R91+0x20] ;  /* 0x000020005b401984 */ /* 0x0004680000000c00 */
[----:B------:R2:W1:Y:S02]  /*6550*/  @P1 LDS.128 R72, [R87+0x30] ;  /* 0x0000300057481984 */ /* 0x0004640000000c00 */
.L_x_107:
[----:B------:R-:W-:Y:S05]  /*6560*/  BSYNC B1 ;  /* 0x0000000000017941 */ /* 0x000fea0003800000 */
.L_x_106:
[----:B-1----:R-:W-:Y:S04]  /*6570*/  SHF.R.U32.HI R2, RZ, 0x15, R39 ;  /* 0x00000015ff027819 */ /* 0x002fe80000011627 */
[----:B------:R-:W-:Y:S01]  /*6580*/  LOP3.LUT P1, RZ, R2, 0x3, R81, 0x48, !PT ;  /* 0x0000000302ff7812 */ /* 0x000fe20007824851 */
[----:B------:R-:W-:Y:S01]  /*6590*/  @!UPT UIADD3 URZ, UPT, UPT, URZ, URZ, URZ ;  /* 0x000000fffffff290 */ /* 0x000fe2000fffe0ff */
[----:B----4-:R-:W-:Y:S11]  /*65a0*/  @P0 BRA `(.L_x_111) ;  /* 0x0000000000080947 */ /* 0x010ff60003800000 */
[----:B------:R-:W1:Y:S02]  /*65b0*/  SYNCS.PHASECHK.TRANS64.TRYWAIT P0, [R99+URZ+0x130], R0 ;  /* 0x00013000630075a7 */ /* 0x000e6400080011ff */
[----:B-1----:R-:W-:Y:S05]  /*65c0*/  @!P0 BRA `(.L_x_112) ;  /* 0x0000004000148947 */ /* 0x002fea0003800000 */
.L_x_111:
[----:B------:R-:W-:Y:S05]  /*65d0*/  @!P1 BRA `(.L_x_113) ;  /* 0x0000000000409947 */ /* 0x000fea0003800000 */
[----:B------:R-:W4:Y:S01]  /*65e0*/  LDCU.64 UR8, c[0x4][0x70] ;  /* 0x01000e00ff0877ac */ /* 0x000f220008000a00 */
[----:B------:R-:W-:Y:S01]  /*65f0*/  MOV R3, 0x0 ;  /* 0x0000000000037802 */ /* 0x000fe20000000f00 */
[----:B------:R-:W-:Y:S02]  /*6600*/  HFMA2 R12, -RZ, RZ, 0, 5.9604644775390625e-08 ;  /* 0x00000001ff0c7431 */ /* 0x000fe400000001ff */
[----:B------:R-:W-:Y:S02]  /*6610*/  IMAD.MOV.U32 R8, RZ, RZ, 0x192 ;  /* 0x00000192ff087424 */ /* 0x000fe400078e00ff */
[----:B------:R-:W-:Y:S01]  /*6620*/  IMAD.MOV.U32 R13, RZ, RZ, RZ ;  /* 0x000000ffff0d7224 */ /* 0x000fe200078e00ff */
[----:B------:R-:W5:Y:S01]  /*6630*/  LDCU.64 UR6, c[0x4][0x78] ;  /* 0x01000f00ff0677ac */ /* 0x000f620008000a00 */
[----:B------:R-:W1:Y:S01]  /*6640*/  LDC.64 R2, c[0x4][R3] ;  /* 0x0100000003027b82 */ /* 0x000e620000000a00 */
[----:B------:R-:W2:Y:S01]  /*6650*/  LDCU.64 UR4, c[0x4][0x10] ;  /* 0x01000200ff0477ac */ /* 0x000ea20008000a00 */
[----:B----4-:R-:W-:Y:S01]  /*6660*/  MOV R5, UR9 ;  /* 0x0000000900057c02 */ /* 0x010fe20008000f00 */
[----:B------:R-:W-:Y:S01]  /*6670*/  IMAD.U32 R4, RZ, RZ, UR8 ;  /* 0x00000008ff047e24 */ /* 0x000fe2000f8e00ff */
[----:B-----5:R-:W-:Y:S01]  /*6680*/  MOV R7, UR7 ;  /* 0x0000000700077c02 */ /* 0x020fe20008000f00 */
[----:B------:R-:W-:Y:S01]  /*6690*/  IMAD.U32 R6, RZ, RZ, UR6 ;  /* 0x00000006ff067e24 */ /* 0x000fe2000f8e00ff */
[----:B--2---:R-:W-:Y:S01]  /*66a0*/  MOV R11, UR5 ;  /* 0x00000005000b7c02 */ /* 0x004fe20008000f00 */
[----:B------:R-:W-:Y:S02]  /*66b0*/  IMAD.U32 R10, RZ, RZ, UR4 ;  /* 0x00000004ff0a7e24 */ /* 0x000fe4000f8e00ff */
[----:B------:R-:W-:Y:S07]  /*66c0*/  LEPC R20, `(.L_x_113) ;  /* 0x000000001014794e */ /* 0x000fee0000000000 */
[----:B-1-3--:R-:W-:Y:S05]  /*66d0*/  CALL.ABS.NOINC R2 ;  /* 0x0000000002007343 */ /* 0x00afea0003c00000 */
.L_x_113:
[C---:B------:R-:W-:Y:S01]  /*66e0*/  SHF.L.U32 R40, R48.reuse, 0x10, RZ ;  /* 0x0000001030287819 */ /* 0x040fe200000006ff */
[----:B------:R-:W-:Y:S05]  /*66f0*/  WARPSYNC.ALL ;  /* 0x0000000000007948 */ /* 0x000fea0003800000 */
[----:B------:R-:W-:Y:S01]  /*6700*/  R2UR UR4, R39 ;  /* 0x00000000270472ca */ /* 0x000fe200000e0000 */
[----:B------:R-:W-:Y:S01]  /*6710*/  BSSY.RECONVERGENT B0, `(.L_x_114) ;  /* 0x0000088000007945 */ /* 0x000fe20003800200 */
[----:B------:R-:W-:Y:S02]  /*6720*/  LOP3.LUT R43, R48, 0xffff0000, RZ, 0xc0, !PT ;  /* 0xffff0000302b7812 */ /* 0x000fe400078ec0ff */
[----:B------:R-:W-:Y:S02]  /*6730*/  SHF.L.U32 R42, R49, 0x10, RZ ;  /* 0x00000010312a7819 */ /* 0x000fe400000006ff */
[----:B------:R-:W-:Y:S02]  /*6740*/  SHF.L.U32 R45, R51, 0x10, RZ ;  /* 0x00000010332d7819 */ /* 0x000fe400000006ff */
[----:B------:R-:W-:Y:S02]  /*6750*/  LOP3.LUT R44, R75, 0xffff0000, RZ, 0xc0, !PT ;  /* 0xffff00004b2c7812 */ /* 0x000fe400078ec0ff */
[----:B------:R-:W-:Y:S03]  /*6760*/  ISETP.NE.AND P0, PT, R95, RZ, PT ;  /* 0x000000ff5f00720c */ /* 0x000fe60003f05270 */
[----:B------:R-:W1:Y:S02]  /*6770*/  LDTM.x32 R4, tmem[UR4] ;  /* 0x00000004000479ee */ /* 0x000e6400082c0000 */
[C---:B-1-3--:R-:W-:Y:S01]  /*6780*/  FMUL R0, R38.reuse, R4 ;  /* 0x0000000426007220 */ /* 0x04afe20000400000 */
[C---:B------:R-:W-:Y:S01]  /*6790*/  FMUL R2, R38.reuse, R5 ;  /* 0x0000000526027220 */ /* 0x040fe20000400000 */
[C---:B------:R-:W-:Y:S01]  /*67a0*/  FMUL R3, R38.reuse, R6 ;  /* 0x0000000626037220 */ /* 0x040fe20000400000 */
[----:B------:R-:W-:Y:S01]  /*67b0*/  FMUL R7, R38, R7 ;  /* 0x0000000726077220 */ /* 0x000fe20000400000 */
[----:B------:R-:W-:Y:S01]  /*67c0*/  FFMA R0, R41, R40, R0 ;  /* 0x0000002829007223 */ /* 0x000fe20000000000 */
[----:B------:R-:W-:Y:S01]  /*67d0*/  LOP3.LUT R40, R49, 0xffff0000, RZ, 0xc0, !PT ;  /* 0xffff000031287812 */ /* 0x000fe200078ec0ff */
[C---:B------:R-:W-:Y:S01]  /*67e0*/  FFMA R2, R41.reuse, R43, R2 ;  /* 0x0000002b29027223 */ /* 0x040fe20000000002 */
[C---:B------:R-:W-:Y:S01]  /*67f0*/  SHF.L.U32 R43, R50.reuse, 0x10, RZ ;  /* 0x00000010322b7819 */ /* 0x040fe200000006ff */
[C---:B------:R-:W-:Y:S01]  /*6800*/  FFMA R3, R41.reuse, R42, R3 ;  /* 0x0000002a29037223 */ /* 0x040fe20000000003 */
[----:B------:R-:W-:Y:S01]  /*6810*/  LOP3.LUT R42, R50, 0xffff0000, RZ, 0xc0, !PT ;  /* 0xffff0000322a7812 */ /* 0x000fe200078ec0ff */
[----:B------:R-:W-:Y:S01]  /*6820*/  FMUL R4, R38, R8 ;  /* 0x0000000826047220 */ /* 0x000fe20000400000 */
[----:B------:R-:W-:Y:S01]  /*6830*/  F2FP.BF16.F32.PACK_AB R52, R2, R0 ;  /* 0x000000000234723e */ /* 0x000fe200000010ff */
[----:B------:R-:W-:Y:S01]  /*6840*/  FFMA R7, R41, R40, R7 ;  /* 0x0000002829077223 */ /* 0x000fe20000000007 */
[----:B------:R-:W-:Y:S01]  /*6850*/  LOP3.LUT R40, R51, 0xffff0000, RZ, 0xc0, !PT ;  /* 0xffff000033287812 */ /* 0x000fe200078ec0ff */
[C---:B------:R-:W-:Y:S01]  /*6860*/  FMUL R5, R38.reuse, R9 ;  /* 0x0000000926057220 */ /* 0x040fe20000400000 */
[C---:B------:R-:W-:Y:S01]  /*6870*/  FMUL R6, R38.reuse, R10 ;  /* 0x0000000a26067220 */ /* 0x040fe20000400000 */
[----:B------:R-:W-:Y:S01]  /*6880*/  FMUL R11, R38, R11 ;  /* 0x0000000b260b7220 */ /* 0x000fe20000400000 */
[----:B------:R-:W-:Y:S01]  /*6890*/  F2FP.BF16.F32.PACK_AB R53, R7, R3 ;  /* 0x000000030735723e */ /* 0x000fe200000010ff */
[C---:B------:R-:W-:Y:S01]  /*68a0*/  FFMA R4, R41.reuse, R43, R4 ;  /* 0x0000002b29047223 */ /* 0x040fe20000000004 */
[C---:B------:R-:W-:Y:S01]  /*68b0*/  SHF.L.U32 R43, R56.reuse, 0x10, RZ ;  /* 0x00000010382b7819 */ /* 0x040fe200000006ff */
[----:B------:R-:W-:Y:S01]  /*68c0*/  FFMA R5, R41, R42, R5 ;  /* 0x0000002a29057223 */ /* 0x000fe20000000005 */
[----:B------:R-:W-:Y:S01]  /*68d0*/  LOP3.LUT R42, R57, 0xffff0000, RZ, 0xc0, !PT ;  /* 0xffff0000392a7812 */ /* 0x000fe200078ec0ff */
[----:B------:R-:W-:Y:S01]  /*68e0*/  FFMA R6, R41, R45, R6 ;  /* 0x0000002d29067223 */ /* 0x000fe20000000006 */
[----:B------:R-:W-:Y:S01]  /*68f0*/  SHF.L.U32 R45, R57, 0x10, RZ ;  /* 0x00000010392d7819 */ /* 0x000fe200000006ff */
[----:B------:R-:W-:Y:S01]  /*6900*/  FFMA R11, R41, R40, R11 ;  /* 0x00000028290b7223 */ /* 0x000fe2000000000b */
[----:B------:R-:W-:Y:S01]  /*6910*/  LOP3.LUT R40, R56, 0xffff0000, RZ, 0xc0, !PT ;  /* 0xffff000038287812 */ /* 0x000fe200078ec0ff */
[C---:B------:R-:W-:Y:S01]  /*6920*/  FMUL R8, R38.reuse, R12 ;  /* 0x0000000c26087220 */ /* 0x040fe20000400000 */
[----:B------:R-:W-:Y:S01]  /*6930*/  F2FP.BF16.F32.PACK_AB R54, R5, R4 ;  /* 0x000000040536723e */ /* 0x000fe200000010ff */
[C---:B------:R-:W-:Y:S01]  /*6940*/  FMUL R9, R38.reuse, R13 ;  /* 0x0000000d26097220 */ /* 0x040fe20000400000 */
[----:B------:R-:W-:Y:S01]  /*6950*/  F2FP.BF16.F32.PACK_AB R55, R11, R6 ;  /* 0x000000060b37723e */ /* 0x000fe200000010ff */
[C---:B------:R-:W-:Y:S01]  /*6960*/  FMUL R10, R38.reuse, R14 ;  /* 0x0000000e260a7220 */ /* 0x040fe20000400000 */
[----:B------:R-:W-:Y:S01]  /*6970*/  FMUL R15, R38, R15 ;  /* 0x0000000f260f7220 */ /* 0x000fe20000400000 */
[----:B------:R-:W-:Y:S01]  /*6980*/  FFMA R8, R41, R43, R8 ;  /* 0x0000002b29087223 */ /* 0x000fe20000000008 */
[----:B------:R-:W-:Y:S01]  /*6990*/  SHF.L.U32 R43, R59, 0x10, RZ ;  /* 0x000000103b2b7819 */ /* 0x000fe200000006ff */
[C---:B------:R-:W-:Y:S01]  /*69a0*/  FFMA R9, R41.reuse, R40, R9 ;  /* 0x0000002829097223 */ /* 0x040fe20000000009 */
[C---:B------:R-:W-:Y:S01]  /*69b0*/  SHF.L.U32 R40, R58.reuse, 0x10, RZ ;  /* 0x000000103a287819 */ /* 0x040fe200000006ff */
        /* <DEDUP_REMOVED lines=8> */
[----:B------:R-:W-:Y:S01]  /*6a40*/  FMUL R14, R38, R18 ;  /* 0x00000012260e7220 */ /* 0x000fe20000400000 */
[----:B------:R-:W-:Y:S01]  /*6a50*/  FFMA R12, R41, R40, R12 ;  /* 0x00000028290c7223 */ /* 0x000fe2000000000c */
[----:B------:R-:W-:Y:S01]  /*6a60*/  LOP3.LUT R40, R59, 0xffff0000, RZ, 0xc0, !PT ;  /* 0xffff00003b287812 */ /* 0x000fe200078ec0ff */
[C---:B------:R-:W-:Y:S01]  /*6a70*/  FFMA R13, R41.reuse, R42, R13 ;  /* 0x0000002a290d7223 */ /* 0x040fe2000000000d */
[----:B------:R-:W-:Y:S01]  /*6a80*/  LOP3.LUT R42, R64, 0xffff0000, RZ, 0xc0, !PT ;  /* 0xffff0000402a7812 */ /* 0x000fe200078ec0ff */
[----:B------:R-:W-:Y:S01]  /*6a90*/  FMUL R19, R38, R19 ;  /* 0x0000001326137220 */ /* 0x000fe20000400000 */
[----:B------:R-:W-:Y:S01]  /*6aa0*/  FFMA R14, R41, R43, R14 ;  /* 0x0000002b290e7223 */ /* 0x000fe2000000000e */
[----:B------:R-:W-:Y:S01]  /*6ab0*/  SHF.L.U32 R43, R64, 0x10, RZ ;  /* 0x00000010402b7819 */ /* 0x000fe200000006ff */
[----:B------:R1:W-:Y:S01]  /*6ac0*/  STS.128 [R93], R52 ;  /* 0x000000345d007388 */ /* 0x0003e20000000c00 */
[----:B------:R-:W-:Y:S01]  /*6ad0*/  F2FP.BF16.F32.PACK_AB R70, R13, R12 ;  /* 0x0000000c0d46723e */ /* 0x000fe200000010ff */
[C---:B------:R-:W-:Y:S01]  /*6ae0*/  FMUL R16, R38.reuse, R20 ;  /* 0x0000001426107220 */ /* 0x040fe20000400000 */
        /* <DEDUP_REMOVED lines=8> */
[C---:B------:R-:W-:Y:S01]  /*6b70*/  FFMA R17, R41.reuse, R42, R17 ;  /* 0x0000002a29117223 */ /* 0x040fe20000000011 */
[----:B------:R-:W-:Y:S01]  /*6b80*/  FFMA R18, R41, R45, R18 ;  /* 0x0000002d29127223 */ /* 0x000fe20000000012 */
[----:B------:R1:W-:Y:S01]  /*6b90*/  STS.128 [R92+0x10], R68 ;  /* 0x000010445c007388 */ /* 0x0003e20000000c00 */
[----:B------:R-:W-:Y:S01]  /*6ba0*/  SHF.L.U32 R45, R67, 0x10, RZ ;  /* 0x00000010432d7819 */ /* 0x000fe200000006ff */
[----:B------:R-:W-:Y:S01]  /*6bb0*/  FFMA R23, R41, R40, R23 ;  /* 0x0000002829177223 */ /* 0x000fe20000000017 */
[----:B------:R-:W-:Y:S01]  /*6bc0*/  LOP3.LUT R40, R66, 0xffff0000, RZ, 0xc0, !PT ;  /* 0xffff000042287812 */ /* 0x000fe200078ec0ff */
[C---:B------:R-:W-:Y:S01]  /*6bd0*/  FMUL R20, R38.reuse, R24 ;  /* 0x0000001826147220 */ /* 0x040fe20000400000 */
[----:B------:R-:W-:Y:S01]  /*6be0*/  LOP3.LUT R42, R67, 0xffff0000, RZ, 0xc0, !PT ;  /* 0xffff0000432a7812 */ /* 0x000fe200078ec0ff */
[C---:B------:R-:W-:Y:S01]  /*6bf0*/  FMUL R21, R38.reuse, R25 ;  /* 0x0000001926157220 */ /* 0x040fe20000400000 */
[----:B------:R-:W-:Y:S01]  /*6c00*/  F2FP.BF16.F32.PACK_AB R100, R17, R16 ;  /* 0x000000101164723e */ /* 0x000fe200000010ff */
[C---:B------:R-:W-:Y:S01]  /*6c10*/  FMUL R22, R38.reuse, R26 ;  /* 0x0000001a26167220 */ /* 0x040fe20000400000 */
[----:B------:R-:W-:Y:S01]  /*6c20*/  FMUL R27, R38, R27 ;  /* 0x0000001b261b7220 */ /* 0x000fe20000400000 */
[C---:B------:R-:W-:Y:S01]  /*6c30*/  FFMA R20, R41.reuse, R43, R20 ;  /* 0x0000002b29147223 */ /* 0x040fe20000000014 */
[C---:B------:R-:W-:Y:S01]  /*6c40*/  FFMA R21, R41.reuse, R40, R21 ;  /* 0x0000002829157223 */ /* 0x040fe20000000015 */
[C---:B------:R-:W-:Y:S01]  /*6c50*/  FFMA R22, R41.reuse, R45, R22 ;  /* 0x0000002d29167223 */ /* 0x040fe20000000016 */
[----:B------:R-:W-:Y:S01]  /*6c60*/  FFMA R27, R41, R42, R27 ;  /* 0x0000002a291b7223 */ /* 0x000fe2000000001b */
[----:B------:R-:W-:Y:S01]  /*6c70*/  SHF.L.U32 R40, R72, 0x10, RZ ;  /* 0x0000001048287819 */ /* 0x000fe200000006ff */
[----:B------:R-:W-:Y:S01]  /*6c80*/  FMUL R24, R38, R28 ;  /* 0x0000001c26187220 */ /* 0x000fe20000400000 */
[----:B------:R-:W-:Y:S01]  /*6c90*/  LOP3.LUT R42, R72, 0xffff0000, RZ, 0xc0, !PT ;  /* 0xffff0000482a7812 */ /* 0x000fe200078ec0ff */
[C---:B------:R-:W-:Y:S01]  /*6ca0*/  FMUL R25, R38.reuse, R29 ;  /* 0x0000001d26197220 */ /* 0x040fe20000400000 */
[----:B------:R-:W-:Y:S01]  /*6cb0*/  SHF.L.U32 R43, R73, 0x10, RZ ;  /* 0x00000010492b7819 */ /* 0x000fe200000006ff */
[C---:B------:R-:W-:Y:S01]  /*6cc0*/  FMUL R26, R38.reuse, R30 ;  /* 0x0000001e261a7220 */ /* 0x040fe20000400000 */
[C---:B------:R-:W-:Y:S01]  /*6cd0*/  FFMA R24, R41.reuse, R40, R24 ;  /* 0x0000002829187223 */ /* 0x040fe20000000018 */
[----:B------:R-:W-:Y:S01]  /*6ce0*/  FFMA R25, R41, R42, R25 ;  /* 0x0000002a29197223 */ /* 0x000fe20000000019 */
[----:B------:R-:W-:Y:S01]  /*6cf0*/  LOP3.LUT R40, R73, 0xffff0000, RZ, 0xc0, !PT ;  /* 0xffff000049287812 */ /* 0x000fe200078ec0ff */
[----:B------:R-:W-:Y:S01]  /*6d00*/  FFMA R26, R41, R43, R26 ;  /* 0x0000002b291a7223 */ /* 0x000fe2000000001a */
[----:B------:R-:W-:Y:S01]  /*6d10*/  FMUL R31, R38, R31 ;  /* 0x0000001f261f7220 */ /* 0x000fe20000400000 */
[----:B------:R-:W-:Y:S01]  /*6d20*/  SHF.L.U32 R43, R74, 0x10, RZ ;  /* 0x000000104a2b7819 */ /* 0x000fe200000006ff */
[----:B------:R-:W-:Y:S01]  /*6d30*/  FMUL R28, R38, R32 ;  /* 0x00000020261c7220 */ /* 0x000fe20000400000 */
[----:B------:R-:W-:Y:S01]  /*6d40*/  LOP3.LUT R42, R74, 0xffff0000, RZ, 0xc0, !PT ;  /* 0xffff00004a2a7812 */ /* 0x000fe200078ec0ff */
[C---:B------:R-:W-:Y:S01]  /*6d50*/  FMUL R29, R38.reuse, R33 ;  /* 0x00000021261d7220 */ /* 0x040fe20000400000 */
[----:B------:R-:W-:Y:S01]  /*6d60*/  SHF.L.U32 R45, R75, 0x10, RZ ;  /* 0x000000104b2d7819 */ /* 0x000fe200000006ff */
[C---:B------:R-:W-:Y:S01]  /*6d70*/  FMUL R30, R38.reuse, R34 ;  /* 0x00000022261e7220 */ /* 0x040fe20000400000 */
[----:B------:R-:W-:Y:S01]  /*6d80*/  FFMA R31, R41, R40, R31 ;  /* 0x00000028291f7223 */ /* 0x000fe2000000001f */
[----:B------:R-:W-:Y:S01]  /*6d90*/  FMUL R35, R38, R35 ;  /* 0x0000002326237220 */ /* 0x000fe20000400000 */
[----:B------:R-:W-:Y:S01]  /*6da0*/  F2FP.BF16.F32.PACK_AB R101, R23, R18 ;  /* 0x000000121765723e */ /* 0x000fe200000010ff */
[----:B------:R-:W-:Y:S01]  /*6db0*/  FFMA R28, R41, R43, R28 ;  /* 0x0000002b291c7223 */ /* 0x000fe2000000001c */
[----:B------:R-:W-:Y:S01]  /*6dc0*/  F2FP.BF16.F32.PACK_AB R102, R21, R20 ;  /* 0x000000141566723e */ /* 0x000fe200000010ff */
[----:B------:R-:W-:Y:S01]  /*6dd0*/  FFMA R29, R41, R42, R29 ;  /* 0x0000002a291d7223 */ /* 0x000fe2000000001d */
[----:B------:R-:W-:Y:S01]  /*6de0*/  F2FP.BF16.F32.PACK_AB R103, R27, R22 ;  /* 0x000000161b67723e */ /* 0x000fe200000010ff */
[C---:B------:R-:W-:Y:S01]  /*6df0*/  FFMA R30, R41.reuse, R45, R30 ;  /* 0x0000002d291e7223 */ /* 0x040fe2000000001e */
[----:B------:R-:W-:Y:S01]  /*6e00*/  FFMA R35, R41, R44, R35 ;  /* 0x0000002c29237223 */ /* 0x000fe20000000023 */
[----:B------:R-:W-:Y:S02]  /*6e10*/  F2FP.BF16.F32.PACK_AB R104, R25, R24 ;  /* 0x000000181968723e */ /* 0x000fe400000010ff */
[----:B------:R1:W-:Y:S01]  /*6e20*/  STS.128 [R91+0x20], R100 ;  /* 0x000020645b007388 */ /* 0x0003e20000000c00 */
[----:B------:R-:W-:Y:S02]  /*6e30*/  F2FP.BF16.F32.PACK_AB R105, R31, R26 ;  /* 0x0000001a1f69723e */ /* 0x000fe400000010ff */
[----:B------:R-:W-:Y:S02]  /*6e40*/  F2FP.BF16.F32.PACK_AB R106, R29, R28 ;  /* 0x0000001c1d6a723e */ /* 0x000fe400000010ff */
[----:B------:R-:W-:Y:S05]  /*6e50*/  F2FP.BF16.F32.PACK_AB R107, R35, R30 ;  /* 0x0000001e236b723e */ /* 0x000fea00000010ff */
[----:B------:R1:W-:Y:S01]  /*6e60*/  STS.128 [R87+0x30], R104 ;  /* 0x0000306857007388 */ /* 0x0003e20000000c00 */
[----:B------:R-:W-:Y:S01]  /*6e70*/  @!PT LDS RZ, [RZ] ;  /* 0x00000000fffff984 */ /* 0x000fe20000000800 */
[----:B------:R-:W-:Y:S01]  /*6e80*/  @!PT LDS RZ, [RZ] ;  /* 0x00000000fffff984 */ /* 0x000fe20000000800 */
[----:B------:R-:W-:Y:S01]  /*6e90*/  @!PT LDS RZ, [RZ] ;  /* 0x00000000fffff984 */ /* 0x000fe20000000800 */
[----:B------:R-:W-:Y:S01]  /*6ea0*/  @!PT LDS RZ, [RZ] ;  /* 0x00000000fffff984 */ /* 0x000fe20000000800 */
[----:B------:R3:W-:Y:S07]  /*6eb0*/  MEMBAR.ALL.CTA ;  /* 0x0000000000007992 */ /* 0x0007ee0000008000 */
[----:B---3--:R-:W3:Y:S02]  /*6ec0*/  FENCE.VIEW.ASYNC.S ;  /* 0x00000000000073c6 */ /* 0x008ee40000000000 */
[----:B---3--:R-:W-:Y:S06]  /*6ed0*/  BAR.SYNC.DEFER_BLOCKING 0x1, 0x80 ;  /* 0x0042000000007b1d */ /* 0x008fec0000010000 */
[----:B------:R-:W-:Y:S05]  /*6ee0*/  @P0 BRA `(.L_x_115) ;  /* 0x0000000000280947 */ /* 0x000fea0003800000 */
[----:B------:R-:W3:Y:S01]  /*6ef0*/  LDCU.64 UR6, c[0x0][0x348] ;  /* 0x00006900ff0677ac */ /* 0x000ee20008000a00 */
[----:B------:R-:W-:Y:S01]  /*6f00*/  UIADD3 UR4, UPT, UPT, UR44, 0x200, URZ ;  /* 0x000002002c047890 */ /* 0x000fe2000fffe0ff */
[----:B------:R-:W-:Y:S05]  /*6f10*/  UMOV UR51, UR36 ;  /* 0x0000002400337c82 */ /* 0x000fea0008000000 */
[----:B------:R-:W-:Y:S04]  /*6f20*/  MOV R84, UR4 ;  /* 0x0000000400547c02 */ /* 0x000fe80008000f00 */
[----:B------:R-:W-:Y:S01]  /*6f30*/  R2UR UR48, R84 ;  /* 0x00000000543072ca */ /* 0x000fe200000e0000 */
[----:B---3--:R-:W-:Y:S04]  /*6f40*/  UIADD3 UR4, UP0, UPT, UR6, 0x680, URZ ;  /* 0x0000068006047890 */ /* 0x008fe8000ff1e0ff */
[----:B------:R-:W-:Y:S09]  /*6f50*/  UIADD3.X UR5, UPT, UPT, URZ, UR7, URZ, UP0, !UPT ;  /* 0x00000007ff057290 */ /* 0x000ff200087fe4ff */
[----:B------:R3:W-:Y:S01]  /*6f60*/  UTMASTG.3D [UR48], [UR4] ;  /* 0x00000030040073b5 */ /* 0x0007e20008010000 */
[----:B------:R0:W-:Y:S01]  /*6f70*/  UTMACMDFLUSH ;  /* 0x00000000000079b7 */ /* 0x0001e20000000000 */
[----:B---3--:R-:W-:Y:S04]  /*6f80*/  DEPBAR.LE SB0, 0x1 ;  /* 0x000080400000791a */ /* 0x008fe80000000000 */
.L_x_115:
[----:B------:R-:W-:Y:S05]  /*6f90*/  BSYNC.RECONVERGENT B0 ;  /* 0x0000000000007941 */ /* 0x000fea0003800200 */
.L_x_114:
[----:B------:R-:W-:Y:S01]  /*6fa0*/  BAR.SYNC.DEFER_BLOCKING 0x1, 0x80 ;  /* 0x0042000000007b1d */ /* 0x000fe20000010000 */
[----:B------:R-:W-:Y:S01]  /*6fb0*/  ISETP.NE.AND P1, PT, R98, RZ, PT ;  /* 0x000000ff6200720c */ /* 0x000fe20003f25270 */
[----:B------:R-:W-:Y:S01]  /*6fc0*/  UISETP.NE.AND UP0, UPT, UR52, URZ, UPT ;  /* 0x000000ff3400728c */ /* 0x000fe2000bf05270 */
[----:B------:R-:W-:Y:S11]  /*6fd0*/  LEA R3, R46, UR44, 0x3 ;  /* 0x0000002c2e037c11 */ /* 0x000ff6000f8e18ff */
[----:B------:R-:W-:Y:S01]  /*6fe0*/  @P1 SHF.L.U32 R2, R90, 0x1f, RZ ;  /* 0x0000001f5a021819 */ /* 0x000fe200000006ff */
[----:B------:R-:W-:Y:S06]  /*6ff0*/  BRA.U !UP0, `(.L_x_116) ;  /* 0x0000000108247547 */ /* 0x000fec000b800000 */
[----:B------:R-:W-:Y:S01]  /*7000*/  IMAD.U32 R5, RZ, RZ, UR46 ;  /* 0x0000002eff057e24 */ /* 0x000fe2000f8e00ff */
[----:B------:R-:W-:Y:S01]  /*7010*/  MOV R0, UR47 ;  /* 0x0000002f00007c02 */ /* 0x000fe20008000f00 */
[----:B------:R-:W-:Y:S03]  /*7020*/  UIADD3 UR4, UPT, UPT, UR46, 0x1, URZ ;  /* 0x000000012e047890 */ /* 0x000fe6000fffe0ff */
[----:B------:R-:W-:Y:S01]  /*7030*/  @P1 LEA R5, R5, UR44, 0x3 ;  /* 0x0000002c05051c11 */ /* 0x000fe2000f8e18ff */
[----:B------:R-:W-:Y:S04]  /*7040*/  UISETP.NE.AND UP0, UPT, UR4, 0x4, UPT ;  /* 0x000000040400788c */ /* 0x000fe8000bf05270 */
[----:B------:R-:W-:Y:S01]  /*7050*/  @P1 VIADD R5, R5, 0xe0 ;  /* 0x000000e005051836 */ /* 0x000fe20000000000 */
[----:B------:R-:W-:Y:S04]  /*7060*/  USEL UR46, UR4, URZ, UP0 ;  /* 0x000000ff042e7287 */ /* 0x000fe80008000000 */
[----:B------:R-:W-:Y:S04]  /*7070*/  @P1 PRMT R0, R0, 0x654, R5 ;  /* 0x0000065400001816 */ /* 0x000fe80000000005 */
[----:B------:R3:W-:Y:S04]  /*7080*/  @P1 SYNCS.ARRIVE.TRANS64.RED.A1T0 RZ, [R0+URZ], RZ ;  /* 0x000000ff00ff19a7 */ /* 0x0007e800081004ff */
.L_x_116:
[----:B------:R-:W4:Y:S01]  /*7090*/  @P1 SYNCS.PHASECHK.TRANS64.TRYWAIT P0, [R3+URZ+0xc0], R2 ;  /* 0x0000c002030015a7 */ /* 0x000f2200080011ff */
[----:B------:R-:W-:Y:S01]  /*70a0*/  BSSY B1, `(.L_x_117) ;  /* 0x0000016000017945 */ /* 0x000fe20003800000 */
[----:B----4-:R-:W-:Y:S03]  /*70b0*/  @P1 SEL R47, RZ, 0x1, !P0 ;  /* 0x00000001ff2f1807 */ /* 0x010fe60004000000 */
[----:B------:R-:W-:Y:S05]  /*70c0*/  @!P1 BRA `(.L_x_118) ;  /* 0x00000000004c9947 */ /* 0x000fea0003800000 */
[----:B------:R-:W-:Y:S01]  /*70d0*/  ISETP.NE.AND P0, PT, R47, RZ, PT ;  /* 0x000000ff2f00720c */ /* 0x000fe20003f05270 */
[----:B------:R-:W-:Y:S01]  /*70e0*/  BSSY B0, `(.L_x_119) ;  /* 0x000000b000007945 */ /* 0x000fe20003800000 */
[----:B------:R-:W-:Y:S11]  /*70f0*/  ISETP.NE.AND P1, PT, R60, RZ, PT ;  /* 0x000000ff3c00720c */ /* 0x000ff60003f25270 */
[----:B------:R-:W-:Y:S02]  /*7100*/  @!UPT UIADD3 URZ, UPT, UPT, URZ, URZ, URZ ;  /* 0x000000fffffff290 */ /* 0x000fe4000fffe0ff */
[C---:B------:R-:W-:Y:S01]  /*7110*/  @P1 IMAD R6, R46.reuse, 0x2000, R93 ;  /* 0x000020002e061824 */ /* 0x040fe200078e025d */
[C---:B------:R-:W-:Y:S01]  /*7120*/  @P1 LEA R4, R46.reuse, R91, 0xd ;  /* 0x0000005b2e041211 */ /* 0x040fe200078e68ff */
[C---:B------:R-:W-:Y:S02]  /*7130*/  @P1 IMAD R5, R46.reuse, 0x2000, R92 ;  /* 0x000020002e051824 */ /* 0x040fe400078e025c */
[----:B------:R-:W-:Y:S01]  /*7140*/  @P1 IMAD R2, R46, 0x2000, R87 ;  /* 0x000020002e021824 */ /* 0x000fe200078e0257 */
[----:B------:R-:W-:Y:S06]  /*7150*/  @P0 BRA `(.L_x_120) ;  /* 0x00000000000c0947 */ /* 0x000fec0003800000 */
[----:B---3--:R-:W-:Y:S04]  /*7160*/  SHF.L.U32 R0, R90, 0x1f, RZ ;  /* 0x0000001f5a007819 */ /* 0x008fe800000006ff */
[----:B------:R-:W3:Y:S02]  /*7170*/  SYNCS.PHASECHK.TRANS64.TRYWAIT P0, [R3+URZ+0xc0], R0 ;  /* 0x0000c000030075a7 */ /* 0x000ee400080011ff */
[----:B---3--:R-:W-:Y:S05]  /*7180*/  @!P0 BRA `(.L_x_121) ;  /* 0x0000003400388947 */ /* 0x008fea0003800000 */
.L_x_120:
[----:B------:R-:W-:Y:S05]  /*7190*/  BSYNC B0 ;  /* 0x0000000000007941 */ /* 0x000fea0003800000 */
.L_x_119:
[----:B------:R-:W-:Y:S02]  /*71a0*/  ISETP.NE.AND P0, PT, R60, RZ, PT ;  /* 0x000000ff3c00720c */ /* 0x000fe40003f05270 */
[----:B------:R-:W-:Y:S11]  /*71b0*/  IADD3 R46, PT, PT, R46, 0x1, RZ ;  /* 0x000000012e2e7810 */ /* 0x000ff60007ffe0ff */
[----:B------:R4:W1:Y:S04]  /*71c0*/  @P0 LDS.128 R48, [R6] ;  /* 0x0000000006300984 */ /* 0x0008680000000c00 */
[----:B------:R4:W1:Y:S04]  /*71d0*/  @P0 LDS.128 R56, [R5+0x10] ;  /* 0x0000100005380984 */ /* 0x0008680000000c00 */
[----:B------:R4:W1:Y:S04]  /*71e0*/  @P0 LDS.128 R64, [R4+0x20] ;  /* 0x0000200004400984 */ /* 0x0008680000000c00 */
[----:B------:R4:W1:Y:S02]  /*71f0*/  @P0 LDS.128 R72, [R2+0x30] ;  /* 0x0000300002480984 */ /* 0x0008640000000c00 */
.L_x_118:
[----:B------:R-:W-:Y:S05]  /*7200*/  BSYNC B1 ;  /* 0x0000000000017941 */ /* 0x000fea0003800000 */
.L_x_117:
[----:B---3--:R-:W-:Y:S05]  /*7210*/  VIADD R0, R39, 0x20 ;  /* 0x0000002027007836 */ /* 0x008fea0000000000 */
[----:B------:R-:W-:Y:S04]  /*7220*/  SHF.R.U32.HI R0, RZ, 0x15, R0 ;  /* 0x00000015ff007819 */ /* 0x000fe80000011600 */
[----:B------:R-:W-:Y:S11]  /*7230*/  LOP3.LUT P0, RZ, R0, 0x3, R81, 0x48, !PT ;  /* 0x0000000300ff7812 */ /* 0x000ff60007804851 */
[----:B------:R-:W-:Y:S02]  /*7240*/  @!UPT UIADD3 URZ, UPT, UPT, URZ, URZ, URZ ;  /* 0x000000fffffff290 */ /* 0x000fe4000fffe0ff */
[----:B------:R-:W-:Y:S05]  /*7250*/  @!P0 BRA `(.L_x_122) ;  /* 0x0000000000408947 */ /* 0x000fea0003800000 */
[----:B------:R-:W3:Y:S01]  /*7260*/  LDCU.64 UR8, c[0x4][0x70] ;  /* 0x01000e00ff0877ac */ /* 0x000ee20008000a00 */
[----:B------:R-:W-:Y:S01]  /*7270*/  MOV R3, 0x0 ;  /* 0x0000000000037802 */ /* 0x000fe20000000f00 */
[----:B------:R-:W-:Y:S02]  /*7280*/  HFMA2 R12, -RZ, RZ, 0, 5.9604644775390625e-08 ;  /* 0x00000001ff0c7431 */ /* 0x000fe400000001ff */
[----:B------:R-:W-:Y:S02]  /*7290*/  IMAD.MOV.U32 R8, RZ, RZ, 0x192 ;  /* 0x00000192ff087424 */ /* 0x000fe400078e00ff */
[----:B------:R-:W-:Y:S01]  /*72a0*/  IMAD.MOV.U32 R13, RZ, RZ, RZ ;  /* 0x000000ffff0d7224 */ /* 0x000fe200078e00ff */
[----:B------:R-:W5:Y:S01]  /*72b0*/  LDCU.64 UR6, c[0x4][0x78] ;  /* 0x01000f00ff0677ac */ /* 0x000f620008000a00 */
[----:B----4-:R-:W4:Y:S01]  /*72c0*/  LDC.64 R2, c[0x4][R3] ;  /* 0x0100000003027b82 */ /* 0x010f220000000a00 */
[----:B------:R-:W2:Y:S01]  /*72d0*/  LDCU.64 UR4, c[0x4][0x10] ;  /* 0x01000200ff0477ac */ /* 0x000ea20008000a00 */
[----:B---3--:R-:W-:Y:S01]  /*72e0*/  MOV R5, UR9 ;  /* 0x0000000900057c02 */ /* 0x008fe20008000f00 */
[----:B------:R-:W-:Y:S01]  /*72f0*/  IMAD.U32 R4, RZ, RZ, UR8 ;  /* 0x00000008ff047e24 */ /* 0x000fe2000f8e00ff */
[----:B-----5:R-:W-:Y:S01]  /*7300*/  MOV R7, UR7 ;  /* 0x0000000700077c02 */ /* 0x020fe20008000f00 */
[----:B------:R-:W-:Y:S01]  /*7310*/  IMAD.U32 R6, RZ, RZ, UR6 ;  /* 0x00000006ff067e24 */ /* 0x000fe2000f8e00ff */
[----:B--2---:R-:W-:Y:S01]  /*7320*/  MOV R11, UR5 ;  /* 0x00000005000b7c02 */ /* 0x004fe20008000f00 */
[----:B------:R-:W-:Y:S02]  /*7330*/  IMAD.U32 R10, RZ, RZ, UR4 ;  /* 0x00000004ff0a7e24 */ /* 0x000fe4000f8e00ff */
[----:B------:R-:W-:Y:S07]  /*7340*/  LEPC R20, `(.L_x_122) ;  /* 0x000000001014794e */ /* 0x000fee0000000000 */
[----:B-1--4-:R-:W-:Y:S05]  /*7350*/  CALL.ABS.NOINC R2 ;  /* 0x0000000002007343 */ /* 0x012fea0003c00000 */
.L_x_122:
[C---:B-1----:R-:W-:Y:S01]  /*7360*/  SHF.L.U32 R40, R48.reuse, 0x10, RZ ;  /* 0x0000001030287819 */ /* 0x042fe200000006ff */
[----:B------:R-:W-:Y:S05]  /*7370*/  WARPSYNC.ALL ;  /* 0x0000000000007948 */ /* 0x000fea0003800000 */
[----:B------:R-:W-:Y:S01]  /*7380*/  R2UR UR4, R39 ;  /* 0x00000000270472ca */ /* 0x000fe200000e0000 */
[----:B------:R-:W-:Y:S01]  /*7390*/  BSSY.RECONVERGENT B0, `(.L_x_123) ;  /* 0x0000090000007945 */ /* 0x000fe20003800200 */
[----:B------:R-:W-:Y:S02]  /*73a0*/  LOP3.LUT R43, R48, 0xffff0000, RZ, 0xc0, !PT ;  /* 0xffff0000302b7812 */ /* 0x000fe400078ec0ff */
[----:B------:R-:W-:Y:S02]  /*73b0*/  LOP3.LUT R42, R49, 0xffff0000, RZ, 0xc0, !PT ;  /* 0xffff0000312a7812 */ /* 0x000fe400078ec0ff */
[----:B------:R-:W-:Y:S02]  /*73c0*/  SHF.L.U32 R45, R51, 0x10, RZ ;  /* 0x00000010332d7819 */ /* 0x000fe400000006ff */
[----:B------:R-:W-:Y:S02]  /*73d0*/  ISETP.NE.AND P6, PT, R98, RZ, PT ;  /* 0x000000ff6200720c */ /* 0x000fe40003fc5270 */
[----:B------:R-:W-:Y:S02]  /*73e0*/  MOV R52, UR46 ;  /* 0x0000002e00347c02 */ /* 0x000fe40008000f00 */
[----:B------:R-:W-:Y:S01]  /*73f0*/  MOV R61, UR47 ;  /* 0x0000002f003d7c02 */ /* 0x000fe20008000f00 */
[----:B----4-:R-:W1:Y:S01]  /*7400*/  LDTM.x32 R4, tmem[UR4+0x20] ;  /* 0x00002004000479ee */ /* 0x010e6200082c0000 */
[----:B------:R-:W-:Y:S02]  /*7410*/  LOP3.LUT R44, R75, 0xffff0000, RZ, 0xc0, !PT ;  /* 0xffff00004b2c7812 */ /* 0x000fe400078ec0ff */
[----:B------:R-:W-:Y:S02]  /*7420*/  ISETP.NE.AND P0, PT, R95, RZ, PT ;  /* 0x000000ff5f00720c */ /* 0x000fe40003f05270 */
[----:B------:R-:W-:Y:S03]  /*7430*/  LEA R62, R46, UR44, 0x3 ;  /* 0x0000002c2e3e7c11 */ /* 0x000fe6000f8e18ff */
[----:B------:R-:W-:Y:S02]  /*7440*/  @P6 LEA R52, R52, UR44, 0x3 ;  /* 0x0000002c34346c11 */ /* 0x000fe4000f8e18ff */
[----:B------:R-:W-:Y:S02]  /*7450*/  @P6 SHF.L.U32 R63, R90, 0x1f, RZ ;  /* 0x0000001f5a3f6819 */ /* 0x000fe400000006ff */
[----:B------:R-:W-:Y:S04]  /*7460*/  @P6 IADD3 R52, PT, PT, R52, 0xe0, RZ ;  /* 0x000000e034346810 */ /* 0x000fe80007ffe0ff */
[----:B------:R-:W-:Y:S01]  /*7470*/  @P6 PRMT R61, R61, 0x654, R52 ;  /* 0x000006543d3d6816 */ /* 0x000fe20000000034 */
[C---:B-1----:R-:W-:Y:S01]  /*7480*/  FMUL R0, R38.reuse, R4 ;  /* 0x0000000426007220 */ /* 0x042fe20000400000 */
[C---:B------:R-:W-:Y:S01]  /*7490*/  FMUL R2, R38.reuse, R5 ;  /* 0x0000000526027220 */ /* 0x040fe20000400000 */
[C---:B------:R-:W-:Y:S01]  /*74a0*/  FMUL R3, R38.reuse, R6 ;  /* 0x0000000626037220 */ /* 0x040fe20000400000 */
[----:B------:R-:W-:Y:S01]  /*74b0*/  FMUL R7, R38, R7 ;  /* 0x0000000726077220 */ /* 0x000fe20000400000 */
[----:B------:R-:W-:Y:S01]  /*74c0*/  FFMA R0, R41, R40, R0 ;  /* 0x0000002829007223 */ /* 0x000fe20000000000 */
[----:B------:R-:W-:Y:S01]  /*74d0*/  SHF.L.U32 R40, R49, 0x10, RZ ;  /* 0x0000001031287819 */ /* 0x000fe200000006ff */
[C---:B------:R-:W-:Y:S01]  /*74e0*/  FFMA R2, R41.reuse, R43, R2 ;  /* 0x0000002b29027223 */ /* 0x040fe20000000002 */
[----:B------:R-:W-:Y:S01]  /*74f0*/  SHF.L.U32 R43, R50, 0x10, RZ ;  /* 0x00000010322b7819 */ /* 0x000fe200000006ff */
[C---:B------:R-:W-:Y:S01]  /*7500*/  FMUL R4, R38.reuse, R8 ;  /* 0x0000000826047220 */ /* 0x040fe20000400000 */
[----:B------:R-:W-:Y:S01]  /*7510*/  FMUL R5, R38, R9 ;  /* 0x0000000926057220 */ /* 0x000fe20000400000 */
[C---:B------:R-:W-:Y:S01]  /*7520*/  FFMA R3, R41.reuse, R40, R3 ;  /* 0x0000002829037223 */ /* 0x040fe20000000003 */
[----:B------:R-:W-:Y:S01]  /*7530*/  LOP3.LUT R40, R50, 0xffff0000, RZ, 0xc0, !PT ;  /* 0xffff000032287812 */ /* 0x000fe200078ec0ff */
[----:B------:R-:W-:Y:S01]  /*7540*/  FFMA R7, R41, R42, R7 ;  /* 0x0000002a29077223 */ /* 0x000fe20000000007 */
[----:B------:R-:W-:Y:S01]  /*7550*/  LOP3.LUT R42, R51, 0xffff0000, RZ, 0xc0, !PT ;  /* 0xffff0000332a7812 */ /* 0x000fe200078ec0ff */
[----:B------:R-:W-:Y:S01]  /*7560*/  FMUL R6, R38, R10 ;  /* 0x0000000a26067220 */ /* 0x000fe20000400000 */
[----:B------:R-:W-:Y:S01]  /*7570*/  F2FP.BF16.F32.PACK_AB R52, R2, R0 ;  /* 0x000000000234723e */ /* 0x000fe200000010ff */
[----:B------:R-:W-:Y:S01]  /*7580*/  FMUL R11, R38, R11 ;  /* 0x0000000b260b7220 */ /* 0x000fe20000400000 */
[----:B------:R-:W-:Y:S01]  /*7590*/  F2FP.BF16.F32.PACK_AB R53, R7, R3 ;  /* 0x000000030735723e */ /* 0x000fe200000010ff */
        /* <DEDUP_REMOVED lines=20> */
[C---:B------:R-:W-:Y:S01]  /*76e0*/  FMUL R12, R38.reuse, R16 ;  /* 0x00000010260c7220 */ /* 0x040fe20000400000 */
        /* <DEDUP_REMOVED lines=13> */
[----:B------:R1:W-:Y:S01]  /*77c0*/  STS.128 [R93+0x2000], R52 ;  /* 0x002000345d007388 */ /* 0x0003e20000000c00 */
[----:B------:R-:W-:Y:S01]  /*77d0*/  F2FP.BF16.F32.PACK_AB R70, R13, R12 ;  /* 0x0000000c0d46723e */ /* 0x000fe200000010ff */
[----:B------:R-:W-:Y:S01]  /*77e0*/  FFMA R19, R41, R40, R19 ;  /* 0x0000002829137223 */ /* 0x000fe20000000013 */
[----:B------:R-:W-:Y:S01]  /*77f0*/  LOP3.LUT R40, R64, 0xffff0000, RZ, 0xc0, !PT ;  /* 0xffff000040287812 */ /* 0x000fe200078ec0ff */
[C---:B------:R-:W-:Y:S01]  /*7800*/  FMUL R16, R38.reuse, R20 ;  /* 0x0000001426107220 */ /* 0x040fe20000400000 */
[C---:B------:R-:W-:Y:S01]  /*7810*/  FMUL R17, R38.reuse, R21 ;  /* 0x0000001526117220 */ /* 0x040fe20000400000 */
[C---:B------:R-:W-:Y:S01]  /*7820*/  FMUL R18, R38.reuse, R22 ;  /* 0x0000001626127220 */ /* 0x040fe20000400000 */
[----:B------:R-:W-:Y:S01]  /*7830*/  F2FP.BF16.F32.PACK_AB R71, R19, R14 ;  /* 0x0000000e1347723e */ /* 0x000fe200000010ff */
[----:B------:R-:W-:Y:S01]  /*7840*/  FMUL R23, R38, R23 ;  /* 0x0000001726177220 */ /* 0x000fe20000400000 */
[----:B------:R-:W-:Y:S01]  /*7850*/  FFMA R16, R41, R43, R16 ;  /* 0x0000002b29107223 */ /* 0x000fe20000000010 */
[----:B------:R-:W-:Y:S01]  /*7860*/  SHF.L.U32 R43, R67, 0x10, RZ ;  /* 0x00000010432b7819 */ /* 0x000fe200000006ff */
[C---:B------:R-:W-:Y:S01]  /*7870*/  FFMA R17, R41.reuse, R40, R17 ;  /* 0x0000002829117223 */ /* 0x040fe20000000011 */
[----:B------:R1:W-:Y:S01]  /*7880*/  STS.128 [R92+0x2010], R68 ;  /* 0x002010445c007388 */ /* 0x0003e20000000c00 */
        /* <DEDUP_REMOVED lines=8> */
[C---:B------:R-:W-:Y:S01]  /*7910*/  FMUL R22, R38.reuse, R26 ;  /* 0x0000001a26167220 */ /* 0x040fe20000400000 */
[----:B------:R-:W-:Y:S01]  /*7920*/  FFMA R20, R41, R40, R20 ;  /* 0x0000002829147223 */ /* 0x000fe20000000014 */
[----:B------:R-:W-:Y:S01]  /*7930*/  LOP3.LUT R40, R67, 0xffff0000, RZ, 0xc0, !PT ;  /* 0xffff000043287812 */ /* 0x000fe200078ec0ff */
[C---:B------:R-:W-:Y:S01]  /*7940*/  FFMA R21, R41.reuse, R42, R21 ;  /* 0x0000002a29157223 */ /* 0x040fe20000000015 */
[C---:B------:R-:W-:Y:S01]  /*7950*/  FFMA R22, R41.reuse, R43, R22 ;  /* 0x0000002b29167223 */ /* 0x040fe20000000016 */
[----:B------:R-:W-:Y:S01]  /*7960*/  FMUL R27, R38, R27 ;  /* 0x0000001b261b7220 */ /* 0x000fe20000400000 */
[----:B------:R-:W-:Y:S01]  /*7970*/  SHF.L.U32 R43, R72, 0x10, RZ ;  /* 0x00000010482b7819 */ /* 0x000fe200000006ff */
[----:B------:R-:W-:Y:S01]  /*7980*/  FMUL R24, R38, R28 ;  /* 0x0000001c26187220 */ /* 0x000fe20000400000 */
[----:B------:R-:W-:Y:S01]  /*7990*/  LOP3.LUT R42, R72, 0xffff0000, RZ, 0xc0, !PT ;  /* 0xffff0000482a7812 */ /* 0x000fe200078ec0ff */
[C---:B------:R-:W-:Y:S01]  /*79a0*/  FMUL R25, R38.reuse, R29 ;  /* 0x0000001d26197220 */ /* 0x040fe20000400000 */
[C---:B------:R-:W-:Y:S01]  /*79b0*/  FMUL R26, R38.reuse, R30 ;  /* 0x0000001e261a7220 */ /* 0x040fe20000400000 */
[C---:B------:R-:W-:Y:S01]  /*79c0*/  FFMA R27, R41.reuse, R40, R27 ;  /* 0x00000028291b7223 */ /* 0x040fe2000000001b */
[----:B------:R-:W-:Y:S01]  /*79d0*/  FFMA R24, R41, R43, R24 ;  /* 0x0000002b29187223 */ /* 0x000fe20000000018 */
[----:B------:R-:W-:Y:S01]  /*79e0*/  LOP3.LUT R40, R73, 0xffff0000, RZ, 0xc0, !PT ;  /* 0xffff000049287812 */ /* 0x000fe200078ec0ff */
[C---:B------:R-:W-:Y:S01]  /*79f0*/  FFMA R25, R41.reuse, R42, R25 ;  /* 0x0000002a29197223 */ /* 0x040fe20000000019 */
[----:B------:R-:W-:Y:S01]  /*7a00*/  FMUL R31, R38, R31 ;  /* 0x0000001f261f7220 */ /* 0x000fe20000400000 */
[----:B------:R-:W-:Y:S01]  /*7a10*/  SHF.L.U32 R43, R74, 0x10, RZ ;  /* 0x000000104a2b7819 */ /* 0x000fe200000006ff */
[----:B------:R-:W-:Y:S01]  /*7a20*/  FFMA R26, R41, R45, R26 ;  /* 0x0000002d291a7223 */ /* 0x000fe2000000001a */
        /* <DEDUP_REMOVED lines=29> */
[----:B------:R-:W-:Y:S02]  /*7c00*/  UIADD3 UR9, UPT, UPT, UR49, 0x20, URZ ;  /* 0x0000002031097890 */ /* 0x000fe4000fffe0ff */
[----:B------:R-:W-:Y:S01]  /*7c10*/  UIADD3 UR8, UPT, UPT, UR44, 0x2200, URZ ;  /* 0x000022002c087890 */ /* 0x000fe2000fffe0ff */
[----:B------:R-:W-:Y:S01]  /*7c20*/  UMOV UR10, UR50 ;  /* 0x00000032000a7c82 */ /* 0x000fe20008000000 */
[----:B------:R-:W-:Y:S01]  /*7c30*/  UMOV UR11, UR36 ;  /* 0x00000024000b7c82 */ /* 0x000fe20008000000 */
[----:B---3--:R-:W-:Y:S04]  /*7c40*/  UIADD3 UR4, UP0, UPT, UR6, 0x680, URZ ;  /* 0x0000068006047890 */ /* 0x008fe8000ff1e0ff */
[----:B------:R-:W-:Y:S09]  /*7c50*/  UIADD3.X UR5, UPT, UPT, URZ, UR7, URZ, UP0, !UPT ;  /* 0x00000007ff057290 */ /* 0x000ff200087fe4ff */
[----:B------:R3:W-:Y:S01]  /*7c60*/  UTMASTG.3D [UR8], [UR4] ;  /* 0x00000008040073b5 */ /* 0x0007e20008010000 */
[----:B------:R0:W-:Y:S01]  /*7c70*/  UTMACMDFLUSH ;  /* 0x00000000000079b7 */ /* 0x0001e20000000000 */
[----:B---3--:R-:W-:Y:S04]  /*7c80*/  DEPBAR.LE SB0, 0x1 ;  /* 0x000080400000791a */ /* 0x008fe80000000000 */
.L_x_124:
[----:B------:R-:W-:Y:S05]  /*7c90*/  BSYNC.RECONVERGENT B0 ;  /* 0x0000000000007941 */ /* 0x000fea0003800200 */
.L_x_123:
[----:B------:R-:W-:Y:S01]  /*7ca0*/  BAR.SYNC.DEFER_BLOCKING 0x1, 0x80 ;  /* 0x0042000000007b1d */ /* 0x000fe20000010000 */
[----:B------:R-:W-:Y:S04]  /*7cb0*/  UIADD3 UR4, UPT, UPT, UR46, 0x1, URZ ;  /* 0x000000012e047890 */ /* 0x000fe8000fffe0ff */
[----:B------:R-:W-:Y:S04]  /*7cc0*/  UISETP.NE.AND UP0, UPT, UR4, 0x4, UPT ;  /* 0x000000040400788c */ /* 0x000fe8000bf05270 */
[----:B------:R-:W-:Y:S01]  /*7cd0*/  USEL UR45, UR4, URZ, UP0 ;  /* 0x000000ff042d7287 */ /* 0x000fe20008000000 */
[----:B------:R3:W-:Y:S01]  /*7ce0*/  @P6 SYNCS.ARRIVE.TRANS64.RED.A1T0 RZ, [R61+URZ], RZ ;  /* 0x000000ff3dff69a7 */ /* 0x0007e200081004ff */
[----:B------:R-:W-:Y:S01]  /*7cf0*/  BSSY B1, `(.L_x_125) ;  /* 0x0000017000017945 */ /* 0x000fe20003800000 */
[----:B------:R-:W4:Y:S02]  /*7d00*/  @P6 SYNCS.PHASECHK.TRANS64.TRYWAIT P0, [R62+URZ+0xc0], R63 ;  /* 0x0000c03f3e0065a7 */ /* 0x000f2400080011ff */
[----:B----4-:R-:W-:Y:S01]  /*7d10*/  @P6 SEL R47, RZ, 0x1, !P0 ;  /* 0x00000001ff2f6807 */ /* 0x010fe20004000000 */
[----:B---3--:R-:W-:Y:S06]  /*7d20*/  @!P6 BRA `(.L_x_126) ;  /* 0x00000000004ce947 */ /* 0x008fec0003800000 */
        /* <DEDUP_REMOVED lines=9> */
[----:B------:R-:W-:Y:S04]  /*7dc0*/  SHF.L.U32 R5, R90, 0x1f, RZ ;  /* 0x0000001f5a057819 */ /* 0x000fe800000006ff */
[----:B------:R-:W3:Y:S02]  /*7dd0*/  SYNCS.PHASECHK.TRANS64.TRYWAIT P0, [R62+URZ+0xc0], R5 ;  /* 0x0000c0053e0075a7 */ /* 0x000ee400080011ff */
[----:B---3--:R-:W-:Y:S05]  /*7de0*/  @!P0 BRA `(.L_x_129) ;  /* 0x0000002800348947 */ /* 0x008fea0003800000 */
.L_x_128:
[----:B------:R-:W-:Y:S05]  /*7df0*/  BSYNC B0 ;  /* 0x0000000000007941 */ /* 0x000fea0003800000 */
.L_x_127:
[----:B------:R-:W-:Y:S02]  /*7e00*/  ISETP.NE.AND P0, PT, R60, RZ, PT ;  /* 0x000000ff3c00720c */ /* 0x000fe40003f05270 */
[----:B------:R-:W-:Y:S11]  /*7e10*/  IADD3 R46, PT, PT, R46, 0x1, RZ ;  /* 0x000000012e2e7810 */ /* 0x000ff60007ffe0ff */
[----:B------:R4:W1:Y:S04]  /*7e20*/  @P0 LDS.128 R48, [R4] ;  /* 0x0000000004300984 */ /* 0x0008680000000c00 */
[----:B------:R4:W1:Y:S04]  /*7e30*/  @P0 LDS.128 R56, [R3+0x10] ;  /* 0x0000100003380984 */ /* 0x0008680000000c00 */
[----:B------:R4:W1:Y:S04]  /*7e40*/  @P0 LDS.128 R64, [R2+0x20] ;  /* 0x0000200002400984 */ /* 0x0008680000000c00 */
[----:B------:R4:W1:Y:S02]  /*7e50*/  @P0 LDS.128 R72, [R0+0x30] ;  /* 0x0000300000480984 */ /* 0x0008640000000c00 */
.L_x_126:
[----:B------:R-:W-:Y:S05]  /*7e60*/  BSYNC B1 ;  /* 0x0000000000017941 */ /* 0x000fea0003800000 */
.L_x_125:
[----:B----4-:R-:W-:Y:S05]  /*7e70*/  VIADD R0, R39, 0x40 ;  /* 0x0000004027007836 */ /* 0x010fea0000000000 */
        /* <DEDUP_REMOVED lines=9> */
[----:B------:R-:W4:Y:S01]  /*7f10*/  LDCU.64 UR6, c[0x4][0x78] ;  /* 0x01000f00ff0677ac */ /* 0x000f220008000a00 */
[----:B------:R-:W1:Y:S01]  /*7f20*/  LDC.64 R2, c[0x4][R3] ;  /* 0x0100000003027b82 */ /* 0x000e620000000a00 */
[----:B------:R-:W5:Y:S01]  /*7f30*/  LDCU.64 UR4, c[0x4][0x10] ;  /* 0x01000200ff0477ac */ /* 0x000f620008000a00 */
[----:B---3--:R-:W-:Y:S01]  /*7f40*/  MOV R5, UR9 ;  /* 0x0000000900057c02 */ /* 0x008fe20008000f00 */
[----:B------:R-:W-:Y:S01]  /*7f50*/  IMAD.U32 R4, RZ, RZ, UR8 ;  /* 0x00000008ff047e24 */ /* 0x000fe2000f8e00ff */
[----:B----4-:R-:W-:Y:S01]  /*7f60*/  MOV R7, UR7 ;  /* 0x0000000700077c02 */ /* 0x010fe20008000f00 */
[----:B------:R-:W-:Y:S01]  /*7f70*/  IMAD.U32 R6, RZ, RZ, UR6 ;  /* 0x00000006ff067e24 */ /* 0x000fe2000f8e00ff */
[----:B-----5:R-:W-:Y:S01]  /*7f80*/  MOV R11, UR5 ;  /* 0x00000005000b7c02 */ /* 0x020fe20008000f00 */
[----:B------:R-:W-:Y:S02]  /*7f90*/  IMAD.U32 R10, RZ, RZ, UR4 ;  /* 0x00000004ff0a7e24 */ /* 0x000fe4000f8e00ff */
[----:B------:R-:W-:Y:S07]  /*7fa0*/  LEPC R20, `(.L_x_130) ;  /* 0x000000001014794e */ /* 0x000fee0000000000 */
[----:B-12---:R-:W-:Y:S05]  /*7fb0*/  CALL.ABS.NOINC R2 ;  /* 0x0000000002007343 */ /* 0x006fea0003c00000 */
.L_x_130:
        /* <DEDUP_REMOVED lines=10> */
[----:B---3--:R-:W1:Y:S01]  /*8060*/  LDTM.x32 R4, tmem[UR4+0x40] ;  /* 0x00004004000479ee */ /* 0x008e6200082c0000 */
        /* <DEDUP_REMOVED lines=136> */
.L_x_132:
[----:B------:R-:W-:Y:S05]  /*88f0*/  BSYNC.RECONVERGENT B0 ;  /* 0x0000000000007941 */ /* 0x000fea0003800200 */
.L_x_131:
        /* <DEDUP_REMOVED lines=21> */
.L_x_136:
[----:B------:R-:W-:Y:S05]  /*8a50*/  BSYNC B0 ;  /* 0x0000000000007941 */ /* 0x000fea0003800000 */
.L_x_135:
[----:B------:R-:W-:Y:S11]  /*8a60*/  ISETP.NE.AND P0, PT, R60, RZ, PT ;  /* 0x000000ff3c00720c */ /* 0x000ff60003f05270 */
[----:B------:R-:W-:Y:S02]  /*8a70*/  @!UPT UIADD3 URZ, UPT, UPT, URZ, URZ, URZ ;  /* 0x000000fffffff290 */ /* 0x000fe4000fffe0ff */
[----:B------:R4:W1:Y:S04]  /*8a80*/  @P0 LDS.128 R48, [R3] ;  /* 0x0000000003300984 */ /* 0x0008680000000c00 */
[----:B------:R4:W1:Y:S04]  /*8a90*/  @P0 LDS.128 R56, [R2+0x10] ;  /* 0x0000100002380984 */ /* 0x0008680000000c00 */
[----:B------:R4:W1:Y:S04]  /*8aa0*/  @P0 LDS.128 R64, [R0+0x20] ;  /* 0x0000200000400984 */ /* 0x0008680000000c00 */
[----:B------:R4:W1:Y:S02]  /*8ab0*/  @P0 LDS.128 R72, [R46+0x30] ;  /* 0x000030002e480984 */ /* 0x0008640000000c00 */
.L_x_134:
[----:B------:R-:W-:Y:S05]  /*8ac0*/  BSYNC B1 ;  /* 0x0000000000017941 */ /* 0x000fea0003800000 */
.L_x_133:
        /* <DEDUP_REMOVED lines=21> */
.L_x_138:
[----:B------:R-:W-:Y:S01]  /*8c20*/  ISETP.NE.AND P0, PT, R95, RZ, PT ;  /* 0x000000ff5f00720c */ /* 0x000fe20003f05270 */
[----:B------:R-:W-:Y:S05]  /*8c30*/  WARPSYNC.ALL ;  /* 0x0000000000007948 */ /* 0x000fea0003800000 */
[----:B------:R-:W-:Y:S01]  /*8c40*/  R2UR UR4, R39 ;  /* 0x00000000270472ca */ /* 0x000fe200000e0000 */
[----:B------:R-:W-:Y:S01]  /*8c50*/  BSSY.RECONVERGENT B0, `(.L_x_139) ;  /* 0x000008d000007945 */ /* 0x000fe20003800200 */
[----:B------:R-:W-:Y:S02]  /*8c60*/  R2UR UR5, R99 ;  /* 0x00000000630572ca */ /* 0x000fe400000e0000 */
[C---:B-1----:R-:W-:Y:S02]  /*8c70*/  SHF.L.U32 R40, R48.reuse, 0x10, RZ ;  /* 0x0000001030287819 */ /* 0x042fe400000006ff */
[----:B------:R-:W-:Y:S02]  /*8c80*/  LOP3.LUT R42, R48, 0xffff0000, RZ, 0xc0, !PT ;  /* 0xffff0000302a7812 */ /* 0x000fe400078ec0ff */
[C---:B------:R-:W-:Y:S02]  /*8c90*/  SHF.L.U32 R43, R49.reuse, 0x10, RZ ;  /* 0x00000010312b7819 */ /* 0x040fe400000006ff */
[----:B------:R-:W-:Y:S02]  /*8ca0*/  LOP3.LUT R44, R49, 0xffff0000, RZ, 0xc0, !PT ;  /* 0xffff0000312c7812 */ /* 0x000fe400078ec0ff */
[C---:B------:R-:W-:Y:S01]  /*8cb0*/  SHF.L.U32 R45, R50.reuse, 0x10, RZ ;  /* 0x00000010322d7819 */ /* 0x040fe200000006ff */
[----:B---3--:R-:W1:Y:S01]  /*8cc0*/  LDTM.x32 R4, tmem[UR4+0x60] ;  /* 0x00006004000479ee */ /* 0x008e6200082c0000 */
[----:B------:R-:W-:Y:S01]  /*8cd0*/  LOP3.LUT R46, R50, 0xffff0000, RZ, 0xc0, !PT ;  /* 0xffff0000322e7812 */ /* 0x000fe200078ec0ff */
[----:B------:R-:W-:Y:S01]  /*8ce0*/  NOP ;  /* 0x0000000000007918 */ /* 0x000fe20000000000 */
[C---:B------:R-:W-:Y:S01]  /*8cf0*/  SHF.L.U32 R47, R51.reuse, 0x10, RZ ;  /* 0x00000010332f7819 */ /* 0x040fe200000006ff */
[----:B------:R-:W-:Y:S01]  /*8d00*/  UIADD3 UR4, UPT, UPT, UR5, 0x150, URZ ;  /* 0x0000015005047890 */ /* 0x000fe2000fffe0ff */
[----:B------:R-:W-:Y:S02]  /*8d10*/  LOP3.LUT R49, R51, 0xffff0000, RZ, 0xc0, !PT ;  /* 0xffff000033317812 */ /* 0x000fe400078ec0ff */
[C---:B------:R-:W-:Y:S01]  /*8d20*/  SHF.L.U32 R48, R56.reuse, 0x10, RZ ;  /* 0x0000001038307819 */ /* 0x040fe200000006ff */
[----:B------:R-:W-:Y:S01]  /*8d30*/  UPRMT UR4, UR47, 0x654, UR4 ;  /* 0x000006542f047896 */ /* 0x000fe20008000004 */
[----:B------:R-:W-:Y:S02]  /*8d40*/  LOP3.LUT R51, R56, 0xffff0000, RZ, 0xc0, !PT ;  /* 0xffff000038337812 */ /* 0x000fe400078ec0ff */
[C---:B------:R-:W-:Y:S02]  /*8d50*/  SHF.L.U32 R50, R57.reuse, 0x10, RZ ;  /* 0x0000001039327819 */ /* 0x040fe400000006ff */
[----:B------:R-:W-:Y:S02]  /*8d60*/  LOP3.LUT R52, R57, 0xffff0000, RZ, 0xc0, !PT ;  /* 0xffff000039347812 */ /* 0x000fe400078ec0ff */
[C---:B------:R-:W-:Y:S02]  /*8d70*/  SHF.L.U32 R53, R58.reuse, 0x10, RZ ;  /* 0x000000103a357819 */ /* 0x040fe400000006ff */
[----:B------:R-:W-:Y:S01]  /*8d80*/  LOP3.LUT R54, R58, 0xffff0000, RZ, 0xc0, !PT ;  /* 0xffff00003a367812 */ /* 0x000fe200078ec0ff */
[----:B-1----:R-:W-:Y:S01]  /*8d90*/  SYNCS.ARRIVE.TRANS64.RED.A1T0 RZ, [UR4], RZ ;  /* 0x000000ffffff79a7 */ /* 0x002fe20008100404 */
[C---:B------:R-:W-:Y:S02]  /*8da0*/  SHF.L.U32 R55, R59.reuse, 0x10, RZ ;  /* 0x000000103b377819 */ /* 0x040fe400000006ff */
[----:B------:R-:W-:Y:S02]  /*8db0*/  LOP3.LUT R56, R59, 0xffff0000, RZ, 0xc0, !PT ;  /* 0xffff00003b387812 */ /* 0x000fe400078ec0ff */
[----:B------:R-:W-:Y:S01]  /*8dc0*/  SHF.L.U32 R57, R64, 0x10, RZ ;  /* 0x0000001040397819 */ /* 0x000fe200000006ff */
[C---:B------:R-:W-:Y:S01]  /*8dd0*/  FMUL R4, R38.reuse, R4 ;  /* 0x0000000426047220 */ /* 0x040fe20000400000 */
[C---:B------:R-:W-:Y:S01]  /*8de0*/  FMUL R5, R38.reuse, R5 ;  /* 0x0000000526057220 */ /* 0x040fe20000400000 */
[----:B------:R-:W-:Y:S01]  /*8df0*/  FMUL R6, R38, R6 ;  /* 0x0000000626067220 */ /* 0x000fe20000400000 */
[----:B------:R-:W-:Y:S01]  /*8e00*/  LOP3.LUT R58, R64, 0xffff0000, RZ, 0xc0, !PT ;  /* 0xffff0000403a7812 */ /* 0x000fe200078ec0ff */
[C---:B------:R-:W-:Y:S01]  /*8e10*/  FFMA R4, R41.reuse, R40, R4 ;  /* 0x0000002829047223 */ /* 0x040fe20000000004 */
[----:B------:R-:W-:Y:S01]  /*8e20*/  FFMA R5, R41, R42, R5 ;  /* 0x0000002a29057223 */ /* 0x000fe20000000005 */
[----:B------:R-:W-:Y:S01]  /*8e30*/  SHF.L.U32 R59, R65, 0x10, RZ ;  /* 0x00000010413b7819 */ /* 0x000fe200000006ff */
[----:B------:R-:W-:Y:S01]  /*8e40*/  FFMA R6, R41, R43, R6 ;  /* 0x0000002b29067223 */ /* 0x000fe20000000006 */
[C---:B------:R-:W-:Y:S01]  /*8e50*/  FMUL R7, R38.reuse, R7 ;  /* 0x0000000726077220 */ /* 0x040fe20000400000 */
[----:B------:R-:W-:Y:S01]  /*8e60*/  LOP3.LUT R60, R65, 0xffff0000, RZ, 0xc0, !PT ;  /* 0xffff0000413c7812 */ /* 0x000fe200078ec0ff */
[C---:B------:R-:W-:Y:S01]  /*8e70*/  FMUL R8, R38.reuse, R8 ;  /* 0x0000000826087220 */ /* 0x040fe20000400000 */
[----:B------:R-:W-:Y:S01]  /*8e80*/  F2FP.BF16.F32.PACK_AB R100, R5, R4 ;  /* 0x000000040564723e */ /* 0x000fe200000010ff */
[C---:B------:R-:W-:Y:S01]  /*8e90*/  FFMA R7, R41.reuse, R44, R7 ;  /* 0x0000002c29077223 */ /* 0x040fe20000000007 */
[----:B------:R-:W-:Y:S01]  /*8ea0*/  FMUL R9, R38, R9 ;  /* 0x0000000926097220 */ /* 0x000fe20000400000 */
[----:B------:R-:W-:Y:S01]  /*8eb0*/  FFMA R8, R41, R45, R8 ;  /* 0x0000002d29087223 */ /* 0x000fe20000000008 */
[----:B------:R-:W-:Y:S01]  /*8ec0*/  SHF.L.U32 R61, R66, 0x10, RZ ;  /* 0x00000010423d7819 */ /* 0x000fe200000006ff */
[C---:B------:R-:W-:Y:S01]  /*8ed0*/  FMUL R0, R38.reuse, R10 ;  /* 0x0000000a26007220 */ /* 0x040fe20000400000 */
[----:B------:R-:W-:Y:S01]  /*8ee0*/  F2FP.BF16.F32.PACK_AB R101, R7, R6 ;  /* 0x000000060765723e */ /* 0x000fe200000010ff */
[C---:B------:R-:W-:Y:S01]  /*8ef0*/  FFMA R9, R41.reuse, R46, R9 ;  /* 0x0000002e29097223 */ /* 0x040fe20000000009 */
[----:B------:R-:W-:Y:S01]  /*8f00*/  FMUL R2, R38, R11 ;  /* 0x0000000b26027220 */ /* 0x000fe20000400000 */
[----:B------:R-:W-:Y:S01]  /*8f10*/  FFMA R0, R41, R47, R0 ;  /* 0x0000002f29007223 */ /* 0x000fe20000000000 */
[----:B------:R-:W-:Y:S01]  /*8f20*/  LOP3.LUT R62, R66, 0xffff0000, RZ, 0xc0, !PT ;  /* 0xffff0000423e7812 */ /* 0x000fe200078ec0ff */
[C---:B------:R-:W-:Y:S01]  /*8f30*/  FMUL R3, R38.reuse, R12 ;  /* 0x0000000c26037220 */ /* 0x040fe20000400000 */
[----:B------:R-:W-:Y:S01]  /*8f40*/  F2FP.BF16.F32.PACK_AB R102, R9, R8 ;  /* 0x000000080966723e */ /* 0x000fe200000010ff */
[C---:B------:R-:W-:Y:S01]  /*8f50*/  FFMA R2, R41.reuse, R49, R2 ;  /* 0x0000003129027223 */ /* 0x040fe20000000002 */
[C---:B------:R-:W-:Y:S01]  /*8f60*/  FMUL R10, R38.reuse, R13 ;  /* 0x0000000d260a7220 */ /* 0x040fe20000400000 */
[----:B------:R-:W-:Y:S01]  /*8f70*/  FFMA R3, R41, R48, R3 ;  /* 0x0000003029037223 */ /* 0x000fe20000000003 */
[----:B------:R-:W-:Y:S01]  /*8f80*/  SHF.L.U32 R63, R67, 0x10, RZ ;  /* 0x00000010433f7819 */ /* 0x000fe200000006ff */
[----:B------:R-:W-:Y:S01]  /*8f90*/  FMUL R11, R38, R14 ;  /* 0x0000000e260b7220 */ /* 0x000fe20000400000 */
[----:B------:R-:W-:Y:S01]  /*8fa0*/  F2FP.BF16.F32.PACK_AB R103, R2, R0 ;  /* 0x000000000267723e */ /* 0x000fe200000010ff */
[----:B------:R-:W-:Y:S01]  /*8fb0*/  FFMA R10, R41, R51, R10 ;  /* 0x00000033290a7223 */ /* 0x000fe2000000000a */
[C---:B------:R-:W-:Y:S01]  /*8fc0*/  FMUL R15, R38.reuse, R15 ;  /* 0x0000000f260f7220 */ /* 0x040fe20000400000 */
[C---:B------:R-:W-:Y:S01]  /*8fd0*/  FMUL R12, R38.reuse, R16 ;  /* 0x00000010260c7220 */ /* 0x040fe20000400000 */
[----:B------:R-:W-:Y:S01]  /*8fe0*/  FMUL R13, R38, R17 ;  /* 0x00000011260d7220 */ /* 0x000fe20000400000 */
[----:B------:R1:W-:Y:S01]  /*8ff0*/  STS.128 [R93+0x6000], R100 ;  /* 0x006000645d007388 */ /* 0x0003e20000000c00 */
[----:B------:R-:W-:Y:S01]  /*9000*/  LOP3.LUT R64, R67, 0xffff0000, RZ, 0xc0, !PT ;  /* 0xffff000043407812 */ /* 0x000fe200078ec0ff */
[C---:B------:R-:W-:Y:S01]  /*9010*/  FFMA R11, R41.reuse, R50, R11 ;  /* 0x00000032290b7223 */ /* 0x040fe2000000000b */
[----:B------:R-:W-:Y:S01]  /*9020*/  SHF.L.U32 R65, R72, 0x10, RZ ;  /* 0x0000001048417819 */ /* 0x000fe200000006ff */
[C---:B------:R-:W-:Y:S01]  /*9030*/  FFMA R15, R41.reuse, R52, R15 ;  /* 0x00000034290f7223 */ /* 0x040fe2000000000f */
[----:B------:R-:W-:Y:S01]  /*9040*/  F2FP.BF16.F32.PACK_AB R104, R10, R3 ;  /* 0x000000030a68723e */ /* 0x000fe200000010ff */
[C---:B------:R-:W-:Y:S01]  /*9050*/  FFMA R12, R41.reuse, R53, R12 ;  /* 0x00000035290c7223 */ /* 0x040fe2000000000c */
[C---:B------:R-:W-:Y:S01]  /*9060*/  FFMA R13, R41.reuse, R54, R13 ;  /* 0x00000036290d7223 */ /* 0x040fe2000000000d */
[C---:B------:R-:W-:Y:S01]  /*9070*/  FMUL R14, R38.reuse, R18 ;  /* 0x00000012260e7220 */ /* 0x040fe20000400000 */
[C---:B------:R-:W-:Y:S01]  /*9080*/  FMUL R19, R38.reuse, R19 ;  /* 0x0000001326137220 */ /* 0x040fe20000400000 */
[C---:B------:R-:W-:Y:S01]  /*9090*/  FMUL R16, R38.reuse, R20 ;  /* 0x0000001426107220 */ /* 0x040fe20000400000 */
[C---:B------:R-:W-:Y:S01]  /*90a0*/  FMUL R17, R38.reuse, R21 ;  /* 0x0000001526117220 */ /* 0x040fe20000400000 */
[C---:B------:R-:W-:Y:S01]  /*90b0*/  FFMA R14, R41.reuse, R55, R14 ;  /* 0x00000037290e7223 */ /* 0x040fe2000000000e */
        /* <DEDUP_REMOVED lines=9> */
[----:B------:R-:W-:Y:S01]  /*9150*/  FFMA R23, R41, R60, R23 ;  /* 0x0000003c29177223 */ /* 0x000fe20000000017 */
[C---:B------:R-:W-:Y:S01]  /*9160*/  FMUL R27, R38.reuse, R27 ;  /* 0x0000001b261b7220 */ /* 0x040fe20000400000 */
[----:B------:R-:W-:Y:S01]  /*9170*/  F2FP.BF16.F32.PACK_AB R105, R15, R11 ;  /* 0x0000000b0f69723e */ /* 0x000fe200000010ff */
[----:B------:R-:W-:Y:S01]  /*9180*/  FFMA R20, R41, R61, R20 ;  /* 0x0000003d29147223 */ /* 0x000fe20000000014 */
[----:B------:R-:W-:Y:S01]  /*9190*/  F2FP.BF16.F32.PACK_AB R106, R13, R12 ;  /* 0x0000000c0d6a723e */ /* 0x000fe200000010ff */
[----:B------:R-:W-:Y:S01]  /*91a0*/  FMUL R24, R38, R28 ;  /* 0x0000001c26187220 */ /* 0x000fe20000400000 */
[----:B------:R-:W-:Y:S01]  /*91b0*/  F2FP.BF16.F32.PACK_AB R107, R19, R14 ;  /* 0x0000000e136b723e */ /* 0x000fe200000010ff */
[----:B------:R-:W-:Y:S01]  /*91c0*/  FFMA R21, R41, R62, R21 ;  /* 0x0000003e29157223 */ /* 0x000fe20000000015 */
[----:B------:R-:W-:Y:S01]  /*91d0*/  LOP3.LUT R66, R72, 0xffff0000, RZ, 0xc0, !PT ;  /* 0xffff000048427812 */ /* 0x000fe200078ec0ff */
[C---:B------:R-:W-:Y:S01]  /*91e0*/  FMUL R25, R38.reuse, R29 ;  /* 0x0000001d26197220 */ /* 0x040fe20000400000 */
[----:B------:R-:W-:Y:S01]  /*91f0*/  SHF.L.U32 R67, R73, 0x10, RZ ;  /* 0x0000001049437819 */ /* 0x000fe200000006ff */
[----:B------:R1:W-:Y:S01]  /*9200*/  STS.128 [R92+0x6010], R104 ;  /* 0x006010685c007388 */ /* 0x0003e20000000c00 */
[----:B------:R-:W-:Y:S01]  /*9210*/  FFMA R22, R41, R63, R22 ;  /* 0x0000003f29167223 */ /* 0x000fe20000000016 */
[----:B------:R-:W-:Y:S01]  /*9220*/  LOP3.LUT R68, R73, 0xffff0000, RZ, 0xc0, !PT ;  /* 0xffff000049447812 */ /* 0x000fe200078ec0ff */
[----:B------:R-:W-:Y:S01]  /*9230*/  FMUL R26, R38, R30 ;  /* 0x0000001e261a7220 */ /* 0x000fe20000400000 */
[C---:B------:R-:W-:Y:S01]  /*9240*/  FFMA R27, R41.reuse, R64, R27 ;  /* 0x00000040291b7223 */ /* 0x040fe2000000001b */
[----:B------:R-:W-:Y:S01]  /*9250*/  SHF.L.U32 R69, R74, 0x10, RZ ;  /* 0x000000104a457819 */ /* 0x000fe200000006ff */
[----:B------:R-:W-:Y:S01]  /*9260*/  FMUL R31, R38, R31 ;  /* 0x0000001f261f7220 */ /* 0x000fe20000400000 */
[C---:B------:R-:W-:Y:S01]  /*9270*/  FFMA R24, R41.reuse, R65, R24 ;  /* 0x0000004129187223 */ /* 0x040fe20000000018 */
[----:B------:R-:W-:Y:S01]  /*9280*/  LOP3.LUT R70, R74, 0xffff0000, RZ, 0xc0, !PT ;  /* 0xffff00004a467812 */ /* 0x000fe200078ec0ff */
[C---:B------:R-:W-:Y:S01]  /*9290*/  FMUL R28, R38.reuse, R32 ;  /* 0x00000020261c7220 */ /* 0x040fe20000400000 */
[----:B------:R-:W-:Y:S01]  /*92a0*/  FFMA R25, R41, R66, R25 ;  /* 0x0000004229197223 */ /* 0x000fe20000000019 */
[----:B------:R-:W-:Y:S01]  /*92b0*/  SHF.L.U32 R71, R75, 0x10, RZ ;  /* 0x000000104b477819 */ /* 0x000fe200000006ff */
[C---:B------:R-:W-:Y:S01]  /*92c0*/  FMUL R29, R38.reuse, R33 ;  /* 0x00000021261d7220 */ /* 0x040fe20000400000 */
[----:B------:R-:W-:Y:S01]  /*92d0*/  FFMA R26, R41, R67, R26 ;  /* 0x00000043291a7223 */ /* 0x000fe2000000001a */
[----:B------:R-:W-:Y:S01]  /*92e0*/  LOP3.LUT R72, R75, 0xffff0000, RZ, 0xc0, !PT ;  /* 0xffff00004b487812 */ /* 0x000fe200078ec0ff */
        /* <DEDUP_REMOVED lines=8> */
[----:B------:R-:W-:Y:S01]  /*9370*/  FFMA R30, R41, R71, R30 ;  /* 0x00000047291e7223 */ /* 0x000fe2000000001e */
[----:B------:R-:W-:Y:S01]  /*9380*/  F2FP.BF16.F32.PACK_AB R111, R27, R22 ;  /* 0x000000161b6f723e */ /* 0x000fe200000010ff */
[----:B------:R-:W-:Y:S01]  /*9390*/  FFMA R35, R41, R72, R35 ;  /* 0x0000004829237223 */ /* 0x000fe20000000023 */
[----:B------:R-:W-:Y:S02]  /*93a0*/  F2FP.BF16.F32.PACK_AB R112, R25, R24 ;  /* 0x000000181970723e */ /* 0x000fe400000010ff */
[----:B------:R-:W-:Y:S01]  /*93b0*/  F2FP.BF16.F32.PACK_AB R113, R31, R26 ;  /* 0x0000001a1f71723e */ /* 0x000fe200000010ff */
[----:B------:R1:W-:Y:S01]  /*93c0*/  STS.128 [R91+0x6020], R108 ;  /* 0x0060206c5b007388 */ /* 0x0003e20000000c00 */
        /* <DEDUP_REMOVED lines=21> */
.L_x_140:
[----:B------:R-:W-:Y:S05]  /*9520*/  BSYNC.RECONVERGENT B0 ;  /* 0x0000000000007941 */ /* 0x000fea0003800200 */
.L_x_139:
[----:B------:R-:W-:Y:S01]  /*9530*/  BAR.SYNC.DEFER_BLOCKING 0x1, 0x80 ;  /* 0x0042000000007b1d */ /* 0x000fe20000010000 */
[----:B------:R-:W-:Y:S01]  /*9540*/  UISETP.NE.AND UP0, UPT, UR52, -0x4, UPT ;  /* 0xfffffffc3400788c */ /* 0x000fe2000bf05270 */
[----:B------:R-:W-:Y:S08]  /*9550*/  IADD3 R0, PT, PT, R36, 0x1, RZ ;  /* 0x0000000124007810 */ /* 0x000ff00007ffe0ff */
[----:B------:R-:W-:Y:S05]  /*9560*/  BRA.U !UP0, `(.L_x_141) ;  /* 0x0000000108287547 */ /* 0x000fea000b800000 */
[----:B------:R-:W-:Y:S01]  /*9570*/  ISETP.NE.AND P0, PT, R98, RZ, PT ;  /* 0x000000ff6200720c */ /* 0x000fe20003f05270 */
[----:B------:R-:W-:Y:S01]  /*9580*/  IMAD.U32 R3, RZ, RZ, UR46 ;  /* 0x0000002eff037e24 */ /* 0x000fe2000f8e00ff */
[----:B------:R-:W-:Y:S01]  /*9590*/  UIADD3 UR4, UPT, UPT, UR46, 0x1, URZ ;  /* 0x000000012e047890 */ /* 0x000fe2000fffe0ff */
[----:B------:R-:W-:Y:S03]  /*95a0*/  IMAD.U32 R2, RZ, RZ, UR47 ;  /* 0x0000002fff027e24 */ /* 0x000fe6000f8e00ff */
[----:B------:R-:W-:Y:S04]  /*95b0*/  UISETP.NE.AND UP0, UPT, UR4, 0x4, UPT ;  /* 0x000000040400788c */ /* 0x000fe8000bf05270 */
[----:B------:R-:W-:Y:S03]  /*95c0*/  USEL UR46, UR4, URZ, UP0 ;  /* 0x000000ff042e7287 */ /* 0x000fe60008000000 */
[----:B------:R-:W-:Y:S05]  /*95d0*/  @P0 LEA R3, R3, UR44, 0x3 ;  /* 0x0000002c03030c11 */ /* 0x000fea000f8e18ff */
[----:B------:R-:W-:Y:S05]  /*95e0*/  @P0 VIADD R3, R3, 0xe0 ;  /* 0x000000e003030836 */ /* 0x000fea0000000000 */
[----:B------:R-:W-:Y:S04]  /*95f0*/  @P0 PRMT R2, R2, 0x654, R3 ;  /* 0x0000065402020816 */ /* 0x000fe80000000003 */
[----:B------:R3:W-:Y:S03]  /*9600*/  @P0 SYNCS.ARRIVE.TRANS64.RED.A1T0 RZ, [R2+URZ], RZ ;  /* 0x000000ff02ff09a7 */ /* 0x0007e600081004ff */
.L_x_141:
[----:B------:R-:W-:Y:S01]  /*9610*/  R2UR UR4, R82 ;  /* 0x00000000520472ca */ /* 0x000fe200000e0000 */
[----:B------:R-:W-:Y:S01]  /*9620*/  UISETP.NE.AND UP0, UPT, UR62, URZ, UPT ;  /* 0x000000ff3e00728c */ /* 0x000fe2000bf05270 */
[----:B------:R-:W-:Y:S01]  /*9630*/  ISETP.NE.AND P0, PT, R86, 0x2, PT ;  /* 0x000000025600780c */ /* 0x000fe20003f05270 */
[----:B------:R-:W-:Y:S01]  /*9640*/  UIADD3 UR20, UPT, UPT, UR37, UR63, URZ ;  /* 0x0000003f25147290 */ /* 0x000fe2000fffe0ff */
[----:B------:R-:W-:Y:S01]  /*9650*/  ISETP.NE.AND P1, PT, R0, 0x4, PT ;  /* 0x000000040000780c */ /* 0x000fe20003f25270 */
[----:B------:R-:W-:Y:S01]  /*9660*/  UIADD3 UR52, UPT, UPT, UR52, 0x4, URZ ;  /* 0x0000000434347890 */ /* 0x000fe2000fffe0ff */
[----:B------:R-:W-:Y:S01]  /*9670*/  SEL R3, RZ, 0x1, P0 ;  /* 0x00000001ff037807 */ /* 0x000fe20000000000 */
[----:B------:R-:W-:Y:S01]  /*9680*/  UMOV UR36, UR61 ;  /* 0x0000003d00247c82 */ /* 0x000fe20008000000 */
[----:B---3--:R-:W-:Y:S02]  /*9690*/  SEL R2, RZ, 0x1, P1 ;  /* 0x00000001ff027807 */ /* 0x008fe40000800000 */
[----:B------:R-:W-:Y:S02]  /*96a0*/  LOP3.LUT R88, R88, R3, RZ, 0x3c, !PT ;  /* 0x0000000358587212 */ /* 0x000fe400078e3cff */
[----:B------:R-:W-:Y:S01]  /*96b0*/  LOP3.LUT R89, R89, R2, RZ, 0x3c, !PT ;  /* 0x0000000259597212 */ /* 0x000fe200078e3cff */
[----:B------:R-:W-:Y:S01]  /*96c0*/  UIADD3 UR16, UPT, UPT, UR38, UR4, URZ ;  /* 0x0000000426107290 */ /* 0x000fe2000fffe0ff */
[----:B------:R-:W-:Y:S02]  /*96d0*/  SEL R86, R86, RZ, P0 ;  /* 0x000000ff56567207 */ /* 0x000fe40000000000 */
[----:B------:R-:W-:Y:S01]  /*96e0*/  SEL R36, R0, RZ, P1 ;  /* 0x000000ff00247207 */ /* 0x000fe20000800000 */
[----:B------:R-:W-:Y:S08]  /*96f0*/  BRA.U UP0, `(.L_x_142) ;  /* 0xffffffbd00dc7547 */ /* 0x000ff0000b83ffff */
[----:B------:R-:W-:-:S13]  /*9700*/  R2UR UR4, R83 ;  /* 0x00000000530472ca */ /* 0x000fda00000e0000 */
[----:B------:R-:W-:-:S09]  /*9710*/  UISETP.NE.AND UP0, UPT, UR4, URZ, UPT ;  /* 0x000000ff0400728c */ /* 0x000fd2000bf05270 */
[----:B------:R-:W-:Y:S05]  /*9720*/  BRA.U !UP0, `(.L_x_143) ;  /* 0x0000000108487547 */ /* 0x000fea000b800000 */
[----:B------:R-:W3:Y:S02]  /*9730*/  LDCU.64 UR4, c[0x0][0x890] ;  /* 0x00011200ff0477ac */ /* 0x000ee40008000a00 */
[----:B---3--:R-:W-:-:S04]  /*9740*/  UISETP.NE.U32.AND UP0, UPT, UR4, URZ, UPT ;  /* 0x000000ff0400728c */ /* 0x008fc8000bf05070 */
[----:B------:R-:W-:-:S09]  /*9750*/  UISETP.NE.AND.EX UP0, UPT, UR5, URZ, UPT, UP0 ;  /* 0x000000ff0500728c */ /* 0x000fd2000bf05300 */
[----:B------:R-:W-:Y:S05]  /*9760*/  BRA.U UP0, `(.L_x_144) ;  /* 0x00000001000c7547 */ /* 0x000fea000b800000 */
[----:B------:R-:W-:-:S13]  /*9770*/  FSETP.NEU.AND P0, PT, R41, RZ, PT ;  /* 0x000000ff2900720b */ /* 0x000fda0003f0d000 */
[----:B------:R-:W-:Y:S05]  /*9780*/  @!P0 EXIT ;  /* 0x000000000000894d */ /* 0x000fea0003800000 */
[----:B------:R-:W-:Y:S05]  /*9790*/  BRA `(.L_x_143) ;  /* 0x00000000002c7947 */ /* 0x000fea0003800000 */
.L_x_144:
[----:B------:R-:W-:Y:S01]  /*97a0*/  ISETP.NE.AND P0, PT, R85, RZ, PT ;  /* 0x000000ff5500720c */ /* 0x000fe20003f05270 */
[----:B------:R-:W-:-:S12]  /*97b0*/  BSSY.RECONVERGENT B0, `(.L_x_143) ;  /* 0x0000009000007945 */ /* 0x000fd80003800200 */
[----:B------:R-:W-:Y:S05]  /*97c0*/  @P0 BRA `(.L_x_145) ;  /* 0x0000000000140947 */ /* 0x000fea0003800000 */
[----:B------:R-:W3:Y:S02]  /*97d0*/  LDCU.64 UR4, c[0x0][0x888] ;  /* 0x00011100ff0477ac */ /* 0x000ee40008000a00 */
[----:B---3--:R-:W-:-:S04]  /*97e0*/  ISETP.NE.U32.AND P0, PT, RZ, UR4, PT ;  /* 0x00000004ff007c0c */ /* 0x008fc8000bf05070 */
[----:B------:R-:W-:-:S13]  /*97f0*/  ISETP.NE.AND.EX P0, PT, RZ, UR5, PT, P0 ;  /* 0x00000005ff007c0c */ /* 0x000fda000bf05300 */
[----:B------:R-:W-:Y:S05]  /*9800*/  @!P0 EXIT ;  /* 0x000000000000894d */ /* 0x000fea0003800000 */
[----:B------:R-:W-:Y:S05]  /*9810*/  BRA `(.L_x_146) ;  /* 0x0000000000087947 */ /* 0x000fea0003800000 */
.L_x_145:
[----:B------:R-:W-:-:S13]  /*9820*/  FSETP.NEU.AND P0, PT, R41, RZ, PT ;  /* 0x000000ff2900720b */ /* 0x000fda0003f0d000 */
[----:B------:R-:W-:Y:S05]  /*9830*/  @!P0 EXIT ;  /* 0x000000000000894d */ /* 0x000fea0003800000 */
.L_x_146:
[----:B------:R-:W-:Y:S05]  /*9840*/  BSYNC.RECONVERGENT B0 ;  /* 0x0000000000007941 */ /* 0x000fea0003800200 */
.L_x_143:
[----:B------:R-:W-:Y:S01]  /*9850*/  ULEA UR4, UR46, UR44, 0x3 ;  /* 0x0000002c2e047291 */ /* 0x000fe2000f8e18ff */
[----:B------:R-:W-:-:S04]  /*9860*/  DEPBAR.LE SB0, 0x0 ;  /* 0x000080000000791a */ /* 0x000fc80000000000 */
[----:B------:R-:W-:-:S04]  /*9870*/  UIADD3 UR4, UPT, UPT, UR4, 0xe0, URZ ;  /* 0x000000e004047890 */ /* 0x000fc8000fffe0ff */
[----:B------:R-:W-:-:S09]  /*9880*/  UPRMT UR4, UR47, 0x654, UR4 ;  /* 0x000006542f047896 */ /* 0x000fd20008000004 */
[----:B------:R-:W-:Y:S01]  /*9890*/  SYNCS.ARRIVE.TRANS64.RED.A1T0 RZ, [UR4], RZ ;  /* 0x000000ffffff79a7 */ /* 0x000fe20008100404 */
[----:B------:R-:W-:Y:S05]  /*98a0*/  EXIT ;  /* 0x000000000000794d */ /* 0x000fea0003800000 */
.L_x_25:
[----:B--2---:R2:W3:Y:S02]  /*98b0*/  SYNCS.PHASECHK.TRANS64.TRYWAIT P0, [R3+URZ+0x180], R2 ;  /* 0x00018002030075a7 */ /* 0x0044e400080011ff */
[----:B---3--:R-:W-:Y:S05]  /*98c0*/  @!P0 NANOSLEEP.SYNCS 0x989680 ;  /* 0x009896800000895d */ /* 0x008fea0003900000 */
[----:B------:R-:W3:Y:S02]  /*98d0*/  @!P0 SYNCS.PHASECHK.TRANS64 P0, [R3+URZ+0x180], R2 ;  /* 0x00018002030085a7 */ /* 0x000ee400080010ff */
[----:B---3--:R-:W-:Y:S05]  /*98e0*/  @!P0 BRA `(.L_x_25) ;  /* 0xfffffffc00f08947 */ /* 0x008fea000383ffff */
[----:B------:R-:W-:Y:S05]  /*98f0*/  BRA `(.L_x_147) ;  /* 0xffffff8000387947 */ /* 0x000fea000383ffff */
.L_x_28:
[----:B-1----:R-:W-:-:S07]  /*9900*/  MOV R0, UR33 ;  /* 0x0000002100007c02 */ /* 0x002fce0008000f00 */
.L_x_148:
[----:B-1----:R1:W2:Y:S02]  /*9910*/  SYNCS.PHASECHK.TRANS64.TRYWAIT P0, [R0+URZ+0x60], R3 ;  /* 0x00006003000075a7 */ /* 0x0022a400080011ff */
[----:B--2---:R-:W-:Y:S05]  /*9920*/  @!P0 NANOSLEEP.SYNCS 0x989680 ;  /* 0x009896800000895d */ /* 0x004fea0003900000 */
[----:B------:R-:W2:Y:S02]  /*9930*/  @!P0 SYNCS.PHASECHK.TRANS64 P0, [R0+URZ+0x60], R3 ;  /* 0x00006003000085a7 */ /* 0x000ea400080010ff */
[----:B--2---:R-:W-:Y:S05]  /*9940*/  @!P0 BRA `(.L_x_148) ;  /* 0xfffffffc00f08947 */ /* 0x004fea000383ffff */
[----:B------:R-:W-:Y:S05]  /*9950*/  BRA `(.L_x_27) ;  /* 0xffffff8000807947 */ /* 0x000fea000383ffff */
.L_x_35:
[----:B-1----:R-:W-:-:S07]  /*9960*/  MOV R0, UR17 ;  /* 0x0000001100007c02 */ /* 0x002fce0008000f00 */
.L_x_149:
[----:B-1----:R1:W2:Y:S02]  /*9970*/  SYNCS.PHASECHK.TRANS64.TRYWAIT P0, [R0+URZ+0x60], R3 ;  /* 0x00006003000075a7 */ /* 0x0022a400080011ff */
[----:B--2---:R-:W-:Y:S05]  /*9980*/  @!P0 NANOSLEEP.SYNCS 0x989680 ;  /* 0x009896800000895d */ /* 0x004fea0003900000 */
[----:B------:R-:W2:Y:S02]  /*9990*/  @!P0 SYNCS.PHASECHK.TRANS64 P0, [R0+URZ+0x60], R3 ;  /* 0x00006003000085a7 */ /* 0x000ea400080010ff */
[----:B--2---:R-:W-:Y:S05]  /*99a0*/  @!P0 BRA `(.L_x_149) ;  /* 0xfffffffc00f08947 */ /* 0x004fea000383ffff */
[----:B------:R-:W-:Y:S05]  /*99b0*/  BRA `(.L_x_34) ;  /* 0xffffff84003c7947 */ /* 0x000fea000383ffff */
.L_x_40:
[----:B-1----:R1:W2:Y:S02]  /*99c0*/  SYNCS.PHASECHK.TRANS64.TRYWAIT P0, [R3+URZ+0x110], R0 ;  /* 0x00011000030075a7 */ /* 0x0022a400080011ff */
[----:B--2---:R-:W-:Y:S05]  /*99d0*/  @!P0 NANOSLEEP.SYNCS 0x989680 ;  /* 0x009896800000895d */ /* 0x004fea0003900000 */
[----:B------:R-:W2:Y:S02]  /*99e0*/  @!P0 SYNCS.PHASECHK.TRANS64 P0, [R3+URZ+0x110], R0 ;  /* 0x00011000030085a7 */ /* 0x000ea400080010ff */
[----:B--2---:R-:W-:Y:S05]  /*99f0*/  @!P0 BRA `(.L_x_40) ;  /* 0xfffffffc00f08947 */ /* 0x004fea000383ffff */
[----:B------:R-:W-:Y:S05]  /*9a00*/  BRA `(.L_x_150) ;  /* 0xffffff8400e07947 */ /* 0x000fea000383ffff */
.L_x_44:
[----:B-1----:R-:W-:-:S07]  /*9a10*/  MOV R0, UR4 ;  /* 0x0000000400007c02 */ /* 0x002fce0008000f00 */
.L_x_151:
[----:B-1----:R1:W2:Y:S02]  /*9a20*/  SYNCS.PHASECHK.TRANS64.TRYWAIT P0, [R0+URZ], R3 ;  /* 0x00000003000075a7 */ /* 0x0022a400080011ff */
[----:B--2---:R-:W-:Y:S05]  /*9a30*/  @!P0 NANOSLEEP.SYNCS 0x989680 ;  /* 0x009896800000895d */ /* 0x004fea0003900000 */
[----:B------:R-:W2:Y:S02]  /*9a40*/  @!P0 SYNCS.PHASECHK.TRANS64 P0, [R0+URZ], R3 ;  /* 0x00000003000085a7 */ /* 0x000ea400080010ff */
[----:B--2---:R-:W-:Y:S05]  /*9a50*/  @!P0 BRA `(.L_x_151) ;  /* 0xfffffffc00f08947 */ /* 0x004fea000383ffff */
[----:B------:R-:W-:Y:S05]  /*9a60*/  BRA `(.L_x_152) ;  /* 0xffffff8c00887947 */ /* 0x000fea000383ffff */
.L_x_45:
[----:B------:R-:W-:-:S07]  /*9a70*/  MOV R0, UR5 ;  /* 0x0000000500007c02 */ /* 0x000fce0008000f00 */
.L_x_153:
[----:B-1----:R1:W2:Y:S02]  /*9a80*/  SYNCS.PHASECHK.TRANS64.TRYWAIT P0, [R0+URZ], R3 ;  /* 0x00000003000075a7 */ /* 0x0022a400080011ff */
[----:B--2---:R-:W-:Y:S05]  /*9a90*/  @!P0 NANOSLEEP.SYNCS 0x989680 ;  /* 0x009896800000895d */ /* 0x004fea0003900000 */
[----:B------:R-:W2:Y:S02]  /*9aa0*/  @!P0 SYNCS.PHASECHK.TRANS64 P0, [R0+URZ], R3 ;  /* 0x00000003000085a7 */ /* 0x000ea400080010ff */
[----:B--2---:R-:W-:Y:S05]  /*9ab0*/  @!P0 BRA `(.L_x_153) ;  /* 0xfffffffc00f08947 */ /* 0x004fea000383ffff */
[----:B------:R-:W-:Y:S05]  /*9ac0*/  BRA `(.L_x_154) ;  /* 0xffffff8c00947947 */ /* 0x000fea000383ffff */
.L_x_46:
[----:B------:R-:W-:-:S07]  /*9ad0*/  MOV R0, UR5 ;  /* 0x0000000500007c02 */ /* 0x000fce0008000f00 */
.L_x_155:
[----:B-1----:R1:W2:Y:S02]  /*9ae0*/  SYNCS.PHASECHK.TRANS64.TRYWAIT P0, [R0+URZ], R3 ;  /* 0x00000003000075a7 */ /* 0x0022a400080011ff */
[----:B--2---:R-:W-:Y:S05]  /*9af0*/  @!P0 NANOSLEEP.SYNCS 0x989680 ;  /* 0x009896800000895d */ /* 0x004fea0003900000 */
[----:B------:R-:W2:Y:S02]  /*9b00*/  @!P0 SYNCS.PHASECHK.TRANS64 P0, [R0+URZ], R3 ;  /* 0x00000003000085a7 */ /* 0x000ea400080010ff */
[----:B--2---:R-:W-:Y:S05]  /*9b10*/  @!P0 BRA `(.L_x_155) ;  /* 0xfffffffc00f08947 */ /* 0x004fea000383ffff */
[----:B------:R-:W-:Y:S05]  /*9b20*/  BRA `(.L_x_156) ;  /* 0xffffff8c00a07947 */ /* 0x000fea000383ffff */
.L_x_47:
[----:B------:R-:W-:-:S07]  /*9b30*/  MOV R0, UR5 ;  /* 0x0000000500007c02 */ /* 0x000fce0008000f00 */
.L_x_157:
[----:B-1----:R1:W2:Y:S02]  /*9b40*/  SYNCS.PHASECHK.TRANS64.TRYWAIT P0, [R0+URZ], R3 ;  /* 0x00000003000075a7 */ /* 0x0022a400080011ff */
[----:B--2---:R-:W-:Y:S05]  /*9b50*/  @!P0 NANOSLEEP.SYNCS 0x989680 ;  /* 0x009896800000895d */ /* 0x004fea0003900000 */
[----:B------:R-:W2:Y:S02]  /*9b60*/  @!P0 SYNCS.PHASECHK.TRANS64 P0, [R0+URZ], R3 ;  /* 0x00000003000085a7 */ /* 0x000ea400080010ff */
[----:B--2---:R-:W-:Y:S05]  /*9b70*/  @!P0 BRA `(.L_x_157) ;  /* 0xfffffffc00f08947 */ /* 0x004fea000383ffff */
[----:B------:R-:W-:Y:S05]  /*9b80*/  BRA `(.L_x_158) ;  /* 0xffffff8c00ac7947 */ /* 0x000fea000383ffff */
.L_x_48:
[----:B------:R-:W-:-:S07]  /*9b90*/  MOV R0, UR5 ;  /* 0x0000000500007c02 */ /* 0x000fce0008000f00 */
.L_x_159:
[----:B-1----:R1:W2:Y:S02]  /*9ba0*/  SYNCS.PHASECHK.TRANS64.TRYWAIT P0, [R0+URZ], R3 ;  /* 0x00000003000075a7 */ /* 0x0022a400080011ff */
[----:B--2---:R-:W-:Y:S05]  /*9bb0*/  @!P0 NANOSLEEP.SYNCS 0x989680 ;  /* 0x009896800000895d */ /* 0x004fea0003900000 */
[----:B------:R-:W2:Y:S02]  /*9bc0*/  @!P0 SYNCS.PHASECHK.TRANS64 P0, [R0+URZ], R3 ;  /* 0x00000003000085a7 */ /* 0x000ea400080010ff */
[----:B--2---:R-:W-:Y:S05]  /*9bd0*/  @!P0 BRA `(.L_x_159) ;  /* 0xfffffffc00f08947 */ /* 0x004fea000383ffff */
[----:B------:R-:W-:Y:S05]  /*9be0*/  BRA `(.L_x_160) ;  /* 0xffffff8c00b87947 */ /* 0x000fea000383ffff */
.L_x_49:
[----:B------:R-:W-:-:S07]  /*9bf0*/  MOV R0, UR5 ;  /* 0x0000000500007c02 */ /* 0x000fce0008000f00 */
.L_x_161:
[----:B-1----:R1:W2:Y:S02]  /*9c00*/  SYNCS.PHASECHK.TRANS64.TRYWAIT P0, [R0+URZ], R3 ;  /* 0x00000003000075a7 */ /* 0x0022a400080011ff */
[----:B--2---:R-:W-:Y:S05]  /*9c10*/  @!P0 NANOSLEEP.SYNCS 0x989680 ;  /* 0x009896800000895d */ /* 0x004fea0003900000 */
[----:B------:R-:W2:Y:S02]  /*9c20*/  @!P0 SYNCS.PHASECHK.TRANS64 P0, [R0+URZ], R3 ;  /* 0x00000003000085a7 */ /* 0x000ea400080010ff */
[----:B--2---:R-:W-:Y:S05]  /*9c30*/  @!P0 BRA `(.L_x_161) ;  /* 0xfffffffc00f08947 */ /* 0x004fea000383ffff */
[----:B------:R-:W-:Y:S05]  /*9c40*/  BRA `(.L_x_162) ;  /* 0xffffff8c00c47947 */ /* 0x000fea000383ffff */
.L_x_50:
[----:B------:R-:W-:-:S07]  /*9c50*/  MOV R0, UR5 ;  /* 0x0000000500007c02 */ /* 0x000fce0008000f00 */
.L_x_163:
[----:B-1----:R1:W2:Y:S02]  /*9c60*/  SYNCS.PHASECHK.TRANS64.TRYWAIT P0, [R0+URZ], R3 ;  /* 0x00000003000075a7 */ /* 0x0022a400080011ff */
[----:B--2---:R-:W-:Y:S05]  /*9c70*/  @!P0 NANOSLEEP.SYNCS 0x989680 ;  /* 0x009896800000895d */ /* 0x004fea0003900000 */
[----:B------:R-:W2:Y:S02]  /*9c80*/  @!P0 SYNCS.PHASECHK.TRANS64 P0, [R0+URZ], R3 ;  /* 0x00000003000085a7 */ /* 0x000ea400080010ff */
[----:B--2---:R-:W-:Y:S05]  /*9c90*/  @!P0 BRA `(.L_x_163) ;  /* 0xfffffffc00f08947 */ /* 0x004fea000383ffff */
[----:B------:R-:W-:Y:S05]  /*9ca0*/  BRA `(.L_x_164) ;  /* 0xffffff8c00d07947 */ /* 0x000fea000383ffff */
.L_x_51:
[----:B------:R-:W-:-:S07]  /*9cb0*/  MOV R0, UR5 ;  /* 0x0000000500007c02 */ /* 0x000fce0008000f00 */
.L_x_165:
[----:B-1----:R1:W2:Y:S02]  /*9cc0*/  SYNCS.PHASECHK.TRANS64.TRYWAIT P0, [R0+URZ], R3 ;  /* 0x00000003000075a7 */ /* 0x0022a400080011ff */
[----:B--2---:R-:W-:Y:S05]  /*9cd0*/  @!P0 NANOSLEEP.SYNCS 0x989680 ;  /* 0x009896800000895d */ /* 0x004fea0003900000 */
[----:B------:R-:W2:Y:S02]  /*9ce0*/  @!P0 SYNCS.PHASECHK.TRANS64 P0, [R0+URZ], R3 ;  /* 0x00000003000085a7 */ /* 0x000ea400080010ff */
[----:B--2---:R-:W-:Y:S05]  /*9cf0*/  @!P0 BRA `(.L_x_165) ;  /* 0xfffffffc00f08947 */ /* 0x004fea000383ffff */
[----:B------:R-:W-:Y:S05]  /*9d00*/  BRA `(.L_x_166) ;  /* 0xffffff8c00dc7947 */ /* 0x000fea000383ffff */
.L_x_52:
[----:B------:R-:W-:-:S07]  /*9d10*/  MOV R0, UR5 ;  /* 0x0000000500007c02 */ /* 0x000fce0008000f00 */
.L_x_167:
[----:B-1----:R1:W2:Y:S02]  /*9d20*/  SYNCS.PHASECHK.TRANS64.TRYWAIT P0, [R0+URZ], R3 ;  /* 0x00000003000075a7 */ /* 0x0022a400080011ff */
[----:B--2---:R-:W-:Y:S05]  /*9d30*/  @!P0 NANOSLEEP.SYNCS 0x989680 ;  /* 0x009896800000895d */ /* 0x004fea0003900000 */
[----:B------:R-:W2:Y:S02]  /*9d40*/  @!P0 SYNCS.PHASECHK.TRANS64 P0, [R0+URZ], R3 ;  /* 0x00000003000085a7 */ /* 0x000ea400080010ff */
[----:B--2---:R-:W-:Y:S05]  /*9d50*/  @!P0 BRA `(.L_x_167) ;  /* 0xfffffffc00f08947 */ /* 0x004fea000383ffff */
[----:B------:R-:W-:Y:S05]  /*9d60*/  BRA `(.L_x_168) ;  /* 0xffffff8c00e87947 */ /* 0x000fea000383ffff */
.L_x_53:
[----:B------:R-:W-:-:S07]  /*9d70*/  MOV R0, UR5 ;  /* 0x0000000500007c02 */ /* 0x000fce0008000f00 */
.L_x_169:
[----:B-1----:R1:W2:Y:S02]  /*9d80*/  SYNCS.PHASECHK.TRANS64.TRYWAIT P0, [R0+URZ], R3 ;  /* 0x00000003000075a7 */ /* 0x0022a400080011ff */
[----:B--2---:R-:W-:Y:S05]  /*9d90*/  @!P0 NANOSLEEP.SYNCS 0x989680 ;  /* 0x009896800000895d */ /* 0x004fea0003900000 */
[----:B------:R-:W2:Y:S02]  /*9da0*/  @!P0 SYNCS.PHASECHK.TRANS64 P0, [R0+URZ], R3 ;  /* 0x00000003000085a7 */ /* 0x000ea400080010ff */
[----:B--2---:R-:W-:Y:S05]  /*9db0*/  @!P0 BRA `(.L_x_169) ;  /* 0xfffffffc00f08947 */ /* 0x004fea000383ffff */
[----:B------:R-:W-:Y:S05]  /*9dc0*/  BRA `(.L_x_170) ;  /* 0xffffff8c00f47947 */ /* 0x000fea000383ffff */
.L_x_54:
[----:B------:R-:W-:-:S07]  /*9dd0*/  MOV R0, UR5 ;  /* 0x0000000500007c02 */ /* 0x000fce0008000f00 */
.L_x_171:
[----:B-1----:R1:W2:Y:S02]  /*9de0*/  SYNCS.PHASECHK.TRANS64.TRYWAIT P0, [R0+URZ], R3 ;  /* 0x00000003000075a7 */ /* 0x0022a400080011ff */
[----:B--2---:R-:W-:Y:S05]  /*9df0*/  @!P0 NANOSLEEP.SYNCS 0x989680 ;  /* 0x009896800000895d */ /* 0x004fea0003900000 */
[----:B------:R-:W2:Y:S02]  /*9e00*/  @!P0 SYNCS.PHASECHK.TRANS64 P0, [R0+URZ], R3 ;  /* 0x00000003000085a7 */ /* 0x000ea400080010ff */
[----:B--2---:R-:W-:Y:S05]  /*9e10*/  @!P0 BRA `(.L_x_171) ;  /* 0xfffffffc00f08947 */ /* 0x004fea000383ffff */
[----:B------:R-:W-:Y:S05]  /*9e20*/  BRA `(.L_x_172) ;  /* 0xffffff9000007947 */ /* 0x000fea000383ffff */
.L_x_57:
[----:B-1----:R1:W2:Y:S02]  /*9e30*/  SYNCS.PHASECHK.TRANS64.TRYWAIT P0, [R2+URZ+0x170], R5 ;  /* 0x00017005020075a7 */ /* 0x0022a400080011ff */
[----:B--2---:R-:W-:Y:S05]  /*9e40*/  @!P0 NANOSLEEP.SYNCS 0x989680 ;  /* 0x009896800000895d */ /* 0x004fea0003900000 */
[----:B------:R-:W2:Y:S02]  /*9e50*/  @!P0 SYNCS.PHASECHK.TRANS64 P0, [R2+URZ+0x170], R5 ;  /* 0x00017005020085a7 */ /* 0x000ea400080010ff */
[----:B--2---:R-:W-:Y:S05]  /*9e60*/  @!P0 BRA `(.L_x_57) ;  /* 0xfffffffc00f08947 */ /* 0x004fea000383ffff */
[----:B------:R-:W-:Y:S05]  /*9e70*/  BRA `(.L_x_173) ;  /* 0xffffff90005c7947 */ /* 0x000fea000383ffff */
.L_x_58:
[----:B------:R-:W-:-:S07]  /*9e80*/  MOV R2, UR4 ;  /* 0x0000000400027c02 */ /* 0x000fce0008000f00 */
.L_x_174:
[----:B-1----:R1:W2:Y:S02]  /*9e90*/  SYNCS.PHASECHK.TRANS64.TRYWAIT P0, [R2+URZ+0x120], R5 ;  /* 0x00012005020075a7 */ /* 0x0022a400080011ff */
[----:B--2---:R-:W-:Y:S05]  /*9ea0*/  @!P0 NANOSLEEP.SYNCS 0x989680 ;  /* 0x009896800000895d */ /* 0x004fea0003900000 */
[----:B------:R-:W2:Y:S02]  /*9eb0*/  @!P0 SYNCS.PHASECHK.TRANS64 P0, [R2+URZ+0x120], R5 ;  /* 0x00012005020085a7 */ /* 0x000ea400080010ff */
[----:B--2---:R-:W-:Y:S05]  /*9ec0*/  @!P0 BRA `(.L_x_174) ;  /* 0xfffffffc00f08947 */ /* 0x004fea000383ffff */
[----:B------:R-:W-:Y:S05]  /*9ed0*/  BRA `(.L_x_175) ;  /* 0xffffff90006c7947 */ /* 0x000fea000383ffff */
.L_x_59:
[----:B-1----:R1:W2:Y:S02]  /*9ee0*/  SYNCS.PHASECHK.TRANS64.TRYWAIT P1, [R2+URZ+0x110], R5 ;  /* 0x00011005020075a7 */ /* 0x0022a400080211ff */
[----:B--2---:R-:W-:Y:S05]  /*9ef0*/  @!P1 NANOSLEEP.SYNCS 0x989680 ;  /* 0x009896800000995d */ /* 0x004fea0003900000 */
[----:B------:R-:W2:Y:S02]  /*9f00*/  @!P1 SYNCS.PHASECHK.TRANS64 P1, [R2+URZ+0x110], R5 ;  /* 0x00011005020095a7 */ /* 0x000ea400080210ff */
[----:B--2---:R-:W-:Y:S05]  /*9f10*/  @!P1 BRA `(.L_x_59) ;  /* 0xfffffffc00f09947 */ /* 0x004fea000383ffff */
[----:B------:R-:W-:Y:S05]  /*9f20*/  BRA `(.L_x_176) ;  /* 0xffffff90009c7947 */ /* 0x000fea000383ffff */
.L_x_62:
[----:B------:R-:W-:-:S07]  /*9f30*/  MOV R0, UR4 ;  /* 0x0000000400007c02 */ /* 0x000fce0008000f00 */
.L_x_177:
[----:B-1----:R1:W2:Y:S02]  /*9f40*/  SYNCS.PHASECHK.TRANS64.TRYWAIT P0, [R0+URZ+0x120], R3 ;  /* 0x00012003000075a7 */ /* 0x0022a400080011ff */
[----:B--2---:R-:W-:Y:S05]  /*9f50*/  @!P0 NANOSLEEP.SYNCS 0x989680 ;  /* 0x009896800000895d */ /* 0x004fea0003900000 */
[----:B------:R-:W2:Y:S02]  /*9f60*/  @!P0 SYNCS.PHASECHK.TRANS64 P0, [R0+URZ+0x120], R3 ;  /* 0x00012003000085a7 */ /* 0x000ea400080010ff */
[----:B--2---:R-:W-:Y:S05]  /*9f70*/  @!P0 BRA `(.L_x_177) ;  /* 0xfffffffc00f08947 */ /* 0x004fea000383ffff */
[----:B------:R-:W-:Y:S05]  /*9f80*/  BRA `(.L_x_61) ;  /* 0xffffff9000f07947 */ /* 0x000fea000383ffff */
.L_x_69:
[----:B-1----:R1:W2:Y:S02]  /*9f90*/  SYNCS.PHASECHK.TRANS64.TRYWAIT P1, [R0+URZ+0x110], R5 ;  /* 0x00011005000075a7 */ /* 0x0022a400080211ff */
[----:B--2---:R-:W-:Y:S05]  /*9fa0*/  @!P1 NANOSLEEP.SYNCS 0x989680 ;  /* 0x009896800000995d */ /* 0x004fea0003900000 */
[----:B------:R-:W2:Y:S02]  /*9fb0*/  @!P1 SYNCS.PHASECHK.TRANS64 P1, [R0+URZ+0x110], R5 ;  /* 0x00011005000095a7 */ /* 0x000ea400080210ff */
[----:B--2---:R-:W-:Y:S05]  /*9fc0*/  @!P1 BRA `(.L_x_69) ;  /* 0xfffffffc00f09947 */ /* 0x004fea000383ffff */
[----:B------:R-:W-:Y:S05]  /*9fd0*/  BRA `(.L_x_178) ;  /* 0xffffff9800547947 */ /* 0x000fea000383ffff */
.L_x_70:
[----:B------:R-:W-:-:S07]  /*9fe0*/  MOV R3, UR22 ;  /* 0x0000001600037c02 */ /* 0x000fce0008000f00 */
.L_x_179:
[----:B-1----:R1:W2:Y:S02]  /*9ff0*/  SYNCS.PHASECHK.TRANS64.TRYWAIT P0, [R3+URZ+0x150], R0 ;  /* 0x00015000030075a7 */ /* 0x0022a400080011ff */
[----:B--2---:R-:W-:Y:S05]  /*a000*/  @!P0 NANOSLEEP.SYNCS 0x989680 ;  /* 0x009896800000895d */ /* 0x004fea0003900000 */
[----:B------:R-:W2:Y:S02]  /*a010*/  @!P0 SYNCS.PHASECHK.TRANS64 P0, [R3+URZ+0x150], R0 ;  /* 0x00015000030085a7 */ /* 0x000ea400080010ff */
[----:B--2---:R-:W-:Y:S05]  /*a020*/  @!P0 BRA `(.L_x_179) ;  /* 0xfffffffc00f08947 */ /* 0x004fea000383ffff */
[----:B------:R-:W-:Y:S05]  /*a030*/  BRA `(.L_x_180) ;  /* 0xffffff98008c7947 */ /* 0x000fea000383ffff */
.L_x_73:
[----:B------:R-:W-:Y:S07]  /*a040*/  MOV R0, UR5 ;  /* 0x0000000500007c02 */ /* 0x000fee0008000f00 */
.L_x_181:
[----:B-1----:R1:W2:Y:S02]  /*a050*/  SYNCS.PHASECHK.TRANS64.TRYWAIT P0, [R0+URZ], R3 ;  /* 0x00000003000075a7 */ /* 0x0022a400080011ff */
[----:B--2---:R-:W-:Y:S05]  /*a060*/  @!P0 NANOSLEEP.SYNCS 0x989680 ;  /* 0x009896800000895d */ /* 0x004fea0003900000 */
[----:B------:R-:W2:Y:S02]  /*a070*/  @!P0 SYNCS.PHASECHK.TRANS64 P0, [R0+URZ], R3 ;  /* 0x00000003000085a7 */ /* 0x000ea400080010ff */
[----:B--2---:R-:W-:Y:S05]  /*a080*/  @!P0 BRA `(.L_x_181) ;  /* 0xfffffffc00f08947 */ /* 0x004fea000383ffff */
[----:B------:R-:W-:Y:S05]  /*a090*/  BRA `(.L_x_72) ;  /* 0xffffff9800a87947 */ /* 0x000fea000383ffff */
.L_x_76:
[----:B------:R-:W-:-:S07]  /*a0a0*/  MOV R0, UR4 ;  /* 0x0000000400007c02 */ /* 0x000fce0008000f00 */
.L_x_182:
[----:B--2---:R2:W4:Y:S02]  /*a0b0*/  SYNCS.PHASECHK.TRANS64.TRYWAIT P0, [R0+URZ], R3 ;  /* 0x00000003000075a7 */ /* 0x00452400080011ff */
[----:B----4-:R-:W-:Y:S05]  /*a0c0*/  @!P0 NANOSLEEP.SYNCS 0x989680 ;  /* 0x009896800000895d */ /* 0x010fea0003900000 */
[----:B------:R-:W4:Y:S02]  /*a0d0*/  @!P0 SYNCS.PHASECHK.TRANS64 P0, [R0+URZ], R3 ;  /* 0x00000003000085a7 */ /* 0x000f2400080010ff */
[----:B----4-:R-:W-:Y:S05]  /*a0e0*/  @!P0 BRA `(.L_x_182) ;  /* 0xfffffffc00f08947 */ /* 0x010fea000383ffff */
[----:B------:R-:W-:Y:S05]  /*a0f0*/  BRA `(.L_x_183) ;  /* 0xffffff9c005c7947 */ /* 0x000fea000383ffff */
.L_x_77:
[----:B------:R-:W-:-:S07]  /*a100*/  MOV R0, UR5 ;  /* 0x0000000500007c02 */ /* 0x000fce0008000f00 */
.L_x_184:
[----:B-1----:R1:W2:Y:S02]  /*a110*/  SYNCS.PHASECHK.TRANS64.TRYWAIT P0, [R0+URZ], R3 ;  /* 0x00000003000075a7 */ /* 0x0022a400080011ff */
[----:B--2---:R-:W-:Y:S05]  /*a120*/  @!P0 NANOSLEEP.SYNCS 0x989680 ;  /* 0x009896800000895d */ /* 0x004fea0003900000 */
[----:B------:R-:W2:Y:S02]  /*a130*/  @!P0 SYNCS.PHASECHK.TRANS64 P0, [R0+URZ], R3 ;  /* 0x00000003000085a7 */ /* 0x000ea400080010ff */
[----:B--2---:R-:W-:Y:S05]  /*a140*/  @!P0 BRA `(.L_x_184) ;  /* 0xfffffffc00f08947 */ /* 0x004fea000383ffff */
[----:B------:R-:W-:Y:S05]  /*a150*/  BRA `(.L_x_185) ;  /* 0xffffff9c00687947 */ /* 0x000fea000383ffff */
.L_x_78:
[----:B------:R-:W-:-:S07]  /*a160*/  MOV R0, UR5 ;  /* 0x0000000500007c02 */ /* 0x000fce0008000f00 */
.L_x_186:
[----:B-1----:R1:W2:Y:S02]  /*a170*/  SYNCS.PHASECHK.TRANS64.TRYWAIT P0, [R0+URZ], R3 ;  /* 0x00000003000075a7 */ /* 0x0022a400080011ff */
[----:B--2---:R-:W-:Y:S05]  /*a180*/  @!P0 NANOSLEEP.SYNCS 0x989680 ;  /* 0x009896800000895d */ /* 0x004fea0003900000 */
[----:B------:R-:W2:Y:S02]  /*a190*/  @!P0 SYNCS.PHASECHK.TRANS64 P0, [R0+URZ], R3 ;  /* 0x00000003000085a7 */ /* 0x000ea400080010ff */
[----:B--2---:R-:W-:Y:S05]  /*a1a0*/  @!P0 BRA `(.L_x_186) ;  /* 0xfffffffc00f08947 */ /* 0x004fea000383ffff */
[----:B------:R-:W-:Y:S05]  /*a1b0*/  BRA `(.L_x_187) ;  /* 0xffffff9c00747947 */ /* 0x000fea000383ffff */
.L_x_79:
[----:B------:R-:W-:-:S07]  /*a1c0*/  MOV R0, UR4 ;  /* 0x0000000400007c02 */ /* 0x000fce0008000f00 */
.L_x_188:
[----:B-1----:R1:W2:Y:S02]  /*a1d0*/  SYNCS.PHASECHK.TRANS64.TRYWAIT P0, [R0+URZ], R3 ;  /* 0x00000003000075a7 */ /* 0x0022a400080011ff */
[----:B--2---:R-:W-:Y:S05]  /*a1e0*/  @!P0 NANOSLEEP.SYNCS 0x989680 ;  /* 0x009896800000895d */ /* 0x004fea0003900000 */
[----:B------:R-:W2:Y:S02]  /*a1f0*/  @!P0 SYNCS.PHASECHK.TRANS64 P0, [R0+URZ], R3 ;  /* 0x00000003000085a7 */ /* 0x000ea400080010ff */
[----:B--2---:R-:W-:Y:S05]  /*a200*/  @!P0 BRA `(.L_x_188) ;  /* 0xfffffffc00f08947 */ /* 0x004fea000383ffff */
[----:B------:R-:W-:Y:S05]  /*a210*/  BRA `(.L_x_189) ;  /* 0xffffff9c00807947 */ /* 0x000fea000383ffff */
.L_x_84:
[----:B--2---:R2:W3:Y:S02]  /*a220*/  SYNCS.PHASECHK.TRANS64.TRYWAIT P0, [R12+URZ+0x110], R9 ;  /* 0x000110090c0075a7 */ /* 0x0044e400080011ff */
[----:B---3--:R-:W-:Y:S05]  /*a230*/  @!P0 NANOSLEEP.SYNCS 0x989680 ;  /* 0x009896800000895d */ /* 0x008fea0003900000 */
[----:B------:R-:W3:Y:S02]  /*a240*/  @!P0 SYNCS.PHASECHK.TRANS64 P0, [R12+URZ+0x110], R9 ;  /* 0x000110090c0085a7 */ /* 0x000ee400080010ff */
[----:B---3--:R-:W-:Y:S05]  /*a250*/  @!P0 BRA `(.L_x_84) ;  /* 0xfffffffc00f08947 */ /* 0x008fea000383ffff */
[----:B------:R-:W-:Y:S05]  /*a260*/  BRA `(.L_x_190) ;  /* 0xffffffa000a07947 */ /* 0x000fea000383ffff */
.L_x_87:
[----:B------:R-:W-:Y:S07]  /*a270*/  MOV R0, UR21 ;  /* 0x0000001500007c02 */ /* 0x000fee0008000f00 */
.L_x_191:
[----:B--2---:R2:W3:Y:S02]  /*a280*/  SYNCS.PHASECHK.TRANS64.TRYWAIT P2, [R0+URZ+0x108], R11 ;  /* 0x0001080b000075a7 */ /* 0x0044e400080411ff */
[----:B---3--:R-:W-:Y:S05]  /*a290*/  @!P2 NANOSLEEP.SYNCS 0x989680 ;  /* 0x009896800000a95d */ /* 0x008fea0003900000 */
[----:B------:R-:W3:Y:S02]  /*a2a0*/  @!P2 SYNCS.PHASECHK.TRANS64 P2, [R0+URZ+0x108], R11 ;  /* 0x0001080b0000a5a7 */ /* 0x000ee400080410ff */
[----:B---3--:R-:W-:Y:S05]  /*a2b0*/  @!P2 BRA `(.L_x_191) ;  /* 0xfffffffc00f0a947 */ /* 0x008fea000383ffff */
[----:B------:R-:W-:Y:S05]  /*a2c0*/  BRA `(.L_x_86) ;  /* 0xffffffa800087947 */ /* 0x000fea000383ffff */
.L_x_90:
[----:B--2---:R-:W-:Y:S07]  /*a2d0*/  MOV R0, UR21 ;  /* 0x0000001500007c02 */ /* 0x004fee0008000f00 */
.L_x_192:
[----:B--2---:R2:W3:Y:S02]  /*a2e0*/  SYNCS.PHASECHK.TRANS64.TRYWAIT P0, [R0+URZ+0xe0], R9 ;  /* 0x0000e009000075a7 */ /* 0x0044e400080011ff */
[----:B---3--:R-:W-:Y:S05]  /*a2f0*/  @!P0 NANOSLEEP.SYNCS 0x989680 ;  /* 0x009896800000895d */ /* 0x008fea0003900000 */
[----:B------:R-:W3:Y:S02]  /*a300*/  @!P0 SYNCS.PHASECHK.TRANS64 P0, [R0+URZ+0xe0], R9 ;  /* 0x0000e009000085a7 */ /* 0x000ee400080010ff */
[----:B---3--:R-:W-:Y:S05]  /*a310*/  @!P0 BRA `(.L_x_192) ;  /* 0xfffffffc00f08947 */ /* 0x008fea000383ffff */
[----:B------:R-:W-:Y:S05]  /*a320*/  BRA `(.L_x_193) ;  /* 0xffffffa800647947 */ /* 0x000fea000383ffff */
.L_x_91:
[----:B------:R-:W-:Y:S07]  /*a330*/  MOV R0, UR21 ;  /* 0x0000001500007c02 */ /* 0x000fee0008000f00 */
.L_x_194:
[----:B--2---:R2:W3:Y:S02]  /*a340*/  SYNCS.PHASECHK.TRANS64.TRYWAIT P0, [R0+URZ+0xe8], R9 ;  /* 0x0000e809000075a7 */ /* 0x0044e400080011ff */
[----:B---3--:R-:W-:Y:S05]  /*a350*/  @!P0 NANOSLEEP.SYNCS 0x989680 ;  /* 0x009896800000895d */ /* 0x008fea0003900000 */
[----:B------:R-:W3:Y:S02]  /*a360*/  @!P0 SYNCS.PHASECHK.TRANS64 P0, [R0+URZ+0xe8], R9 ;  /* 0x0000e809000085a7 */ /* 0x000ee400080010ff */
[----:B---3--:R-:W-:Y:S05]  /*a370*/  @!P0 BRA `(.L_x_194) ;  /* 0xfffffffc00f08947 */ /* 0x008fea000383ffff */
[----:B------:R-:W-:Y:S05]  /*a380*/  BRA `(.L_x_195) ;  /* 0xffffffa800a07947 */ /* 0x000fea000383ffff */
.L_x_92:
[----:B------:R-:W-:Y:S07]  /*a390*/  MOV R0, UR21 ;  /* 0x0000001500007c02 */ /* 0x000fee0008000f00 */
.L_x_196:
[----:B--2---:R2:W3:Y:S02]  /*a3a0*/  SYNCS.PHASECHK.TRANS64.TRYWAIT P0, [R0+URZ+0xf0], R9 ;  /* 0x0000f009000075a7 */ /* 0x0044e400080011ff */
[----:B---3--:R-:W-:Y:S05]  /*a3b0*/  @!P0 NANOSLEEP.SYNCS 0x989680 ;  /* 0x009896800000895d */ /* 0x008fea0003900000 */
[----:B------:R-:W3:Y:S02]  /*a3c0*/  @!P0 SYNCS.PHASECHK.TRANS64 P0, [R0+URZ+0xf0], R9 ;  /* 0x0000f009000085a7 */ /* 0x000ee400080010ff */
[----:B---3--:R-:W-:Y:S05]  /*a3d0*/  @!P0 BRA `(.L_x_196) ;  /* 0xfffffffc00f08947 */ /* 0x008fea000383ffff */
[----:B------:R-:W-:Y:S05]  /*a3e0*/  BRA `(.L_x_197) ;  /* 0xffffffa800e87947 */ /* 0x000fea000383ffff */
.L_x_93:
[----:B------:R-:W-:Y:S07]  /*a3f0*/  MOV R0, UR21 ;  /* 0x0000001500007c02 */ /* 0x000fee0008000f00 */
.L_x_198:
[----:B--2---:R2:W3:Y:S02]  /*a400*/  SYNCS.PHASECHK.TRANS64.TRYWAIT P0, [R0+URZ+0xf8], R9 ;  /* 0x0000f809000075a7 */ /* 0x0044e400080011ff */
[----:B---3--:R-:W-:Y:S05]  /*a410*/  @!P0 NANOSLEEP.SYNCS 0x989680 ;  /* 0x009896800000895d */ /* 0x008fea0003900000 */
[----:B------:R-:W3:Y:S02]  /*a420*/  @!P0 SYNCS.PHASECHK.TRANS64 P0, [R0+URZ+0xf8], R9 ;  /* 0x0000f809000085a7 */ /* 0x000ee400080010ff */
[----:B---3--:R-:W-:Y:S05]  /*a430*/  @!P0 BRA `(.L_x_198) ;  /* 0xfffffffc00f08947 */ /* 0x008fea000383ffff */
[----:B------:R-:W-:Y:S05]  /*a440*/  BRA `(.L_x_199) ;  /* 0xffffffac002c7947 */ /* 0x000fea000383ffff */
.L_x_95:
[----:B------:R-:W-:-:S07]  /*a450*/  MOV R0, UR21 ;  /* 0x0000001500007c02 */ /* 0x000fce0008000f00 */
.L_x_200:
[----:B---3--:R3:W4:Y:S02]  /*a460*/  SYNCS.PHASECHK.TRANS64.TRYWAIT P0, [R0+URZ+0xe0], R3 ;  /* 0x0000e003000075a7 */ /* 0x00872400080011ff */
[----:B----4-:R-:W-:Y:S05]  /*a470*/  @!P0 NANOSLEEP.SYNCS 0x989680 ;  /* 0x009896800000895d */ /* 0x010fea0003900000 */
[----:B------:R-:W4:Y:S02]  /*a480*/  @!P0 SYNCS.PHASECHK.TRANS64 P0, [R0+URZ+0xe0], R3 ;  /* 0x0000e003000085a7 */ /* 0x000f2400080010ff */
[----:B----4-:R-:W-:Y:S05]  /*a490*/  @!P0 BRA `(.L_x_200) ;  /* 0xfffffffc00f08947 */ /* 0x010fea000383ffff */
[----:B------:R-:W-:Y:S05]  /*a4a0*/  BRA `(.L_x_201) ;  /* 0xffffffac00a07947 */ /* 0x000fea000383ffff */
.L_x_96:
[----:B---3--:R-:W-:-:S07]  /*a4b0*/  MOV R0, UR21 ;  /* 0x0000001500007c02 */ /* 0x008fce0008000f00 */
.L_x_202:
[----:B---3--:R3:W4:Y:S02]  /*a4c0*/  SYNCS.PHASECHK.TRANS64.TRYWAIT P0, [R0+URZ+0xe8], R3 ;  /* 0x0000e803000075a7 */ /* 0x00872400080011ff */
[----:B----4-:R-:W-:Y:S05]  /*a4d0*/  @!P0 NANOSLEEP.SYNCS 0x989680 ;  /* 0x009896800000895d */ /* 0x010fea0003900000 */
[----:B------:R-:W4:Y:S02]  /*a4e0*/  @!P0 SYNCS.PHASECHK.TRANS64 P0, [R0+URZ+0xe8], R3 ;  /* 0x0000e803000085a7 */ /* 0x000f2400080010ff */
[----:B----4-:R-:W-:Y:S05]  /*a4f0*/  @!P0 BRA `(.L_x_202) ;  /* 0xfffffffc00f08947 */ /* 0x010fea000383ffff */
[----:B------:R-:W-:Y:S05]  /*a500*/  BRA `(.L_x_203) ;  /* 0xffffffac00907947 */ /* 0x000fea000383ffff */
.L_x_97:
[----:B---3--:R-:W-:-:S07]  /*a510*/  MOV R0, UR21 ;  /* 0x0000001500007c02 */ /* 0x008fce0008000f00 */
.L_x_204:
[----:B---3--:R3:W4:Y:S02]  /*a520*/  SYNCS.PHASECHK.TRANS64.TRYWAIT P0, [R0+URZ+0xf0], R3 ;  /* 0x0000f003000075a7 */ /* 0x00872400080011ff */
[----:B----4-:R-:W-:Y:S05]  /*a530*/  @!P0 NANOSLEEP.SYNCS 0x989680 ;  /* 0x009896800000895d */ /* 0x010fea0003900000 */
[----:B------:R-:W4:Y:S02]  /*a540*/  @!P0 SYNCS.PHASECHK.TRANS64 P0, [R0+URZ+0xf0], R3 ;  /* 0x0000f003000085a7 */ /* 0x000f2400080010ff */
[----:B----4-:R-:W-:Y:S05]  /*a550*/  @!P0 BRA `(.L_x_204) ;  /* 0xfffffffc00f08947 */ /* 0x010fea000383ffff */
[----:B------:R-:W-:Y:S05]  /*a560*/  BRA `(.L_x_205) ;  /* 0xffffffac00807947 */ /* 0x000fea000383ffff */
.L_x_99:
[----:B-1----:R1:W2:Y:S02]  /*a570*/  SYNCS.PHASECHK.TRANS64.TRYWAIT P0, [R3+URZ+0x110], R0 ;  /* 0x00011000030075a7 */ /* 0x0022a400080011ff */
[----:B--2---:R-:W-:Y:S05]  /*a580*/  @!P0 NANOSLEEP.SYNCS 0x989680 ;  /* 0x009896800000895d */ /* 0x004fea0003900000 */
[----:B------:R-:W2:Y:S02]  /*a590*/  @!P0 SYNCS.PHASECHK.TRANS64 P0, [R3+URZ+0x110], R0 ;  /* 0x00011000030085a7 */ /* 0x000ea400080010ff */
[----:B--2---:R-:W-:Y:S05]  /*a5a0*/  @!P0 BRA `(.L_x_99) ;  /* 0xfffffffc00f08947 */ /* 0x004fea000383ffff */
[----:B------:R-:W-:Y:S05]  /*a5b0*/  BRA `(.L_x_206) ;  /* 0xffffffb000407947 */ /* 0x000fea000383ffff */
.L_x_110:
[----:B-1----:R-:W-:Y:S04]  /*a5c0*/  MOV R2, UR44 ;  /* 0x0000002c00027c02 */ /* 0x002fe80008000f00 */
[----:B------:R1:W2:Y:S03]  /*a5d0*/  SYNCS.PHASECHK.TRANS64.TRYWAIT P1, [R2+URZ+0xc0], R3 ;  /* 0x0000c003020075a7 */ /* 0x0002a600080211ff */
[----:B--2---:R-:W-:Y:S05]  /*a5e0*/  @!P1 NANOSLEEP.SYNCS 0x989680 ;  /* 0x009896800000995d */ /* 0x004fea0003900000 */
[----:B------:R-:W2:Y:S02]  /*a5f0*/  @!P1 SYNCS.PHASECHK.TRANS64 P1, [R2+URZ+0xc0], R3 ;  /* 0x0000c003020095a7 */ /* 0x000ea400080210ff */
[----:B--2---:R-:W-:Y:S05]  /*a600*/  @!P1 BRA `(.L_x_110) ;  /* 0xfffffffc00ec9947 */ /* 0x004fea000383ffff */
[----:B------:R-:W-:Y:S05]  /*a610*/  BRA `(.L_x_109) ;  /* 0xffffffbc00b07947 */ /* 0x000fea000383ffff */
.L_x_112:
[----:B-1----:R1:W4:Y:S02]  /*a620*/  SYNCS.PHASECHK.TRANS64.TRYWAIT P0, [R99+URZ+0x130], R0 ;  /* 0x00013000630075a7 */ /* 0x00232400080011ff */
[----:B----4-:R-:W-:Y:S05]  /*a630*/  @!P0 NANOSLEEP.SYNCS 0x989680 ;  /* 0x009896800000895d */ /* 0x010fea0003900000 */
[----:B------:R-:W4:Y:S02]  /*a640*/  @!P0 SYNCS.PHASECHK.TRANS64 P0, [R99+URZ+0x130], R0 ;  /* 0x00013000630085a7 */ /* 0x000f2400080010ff */
[----:B----4-:R-:W-:Y:S05]  /*a650*/  @!P0 BRA `(.L_x_112) ;  /* 0xfffffffc00f08947 */ /* 0x010fea000383ffff */
[----:B------:R-:W-:Y:S05]  /*a660*/  BRA `(.L_x_111) ;  /* 0xffffffbc00d87947 */ /* 0x000fea000383ffff */
.L_x_121:
[----:B---3--:R3:W4:Y:S02]  /*a670*/  SYNCS.PHASECHK.TRANS64.TRYWAIT P0, [R3+URZ+0xc0], R0 ;  /* 0x0000c000030075a7 */ /* 0x00872400080011ff */
[----:B----4-:R-:W-:Y:S05]  /*a680*/  @!P0 NANOSLEEP.SYNCS 0x989680 ;  /* 0x009896800000895d */ /* 0x010fea0003900000 */
[----:B------:R-:W4:Y:S02]  /*a690*/  @!P0 SYNCS.PHASECHK.TRANS64 P0, [R3+URZ+0xc0], R0 ;  /* 0x0000c000030085a7 */ /* 0x000f2400080010ff */
[----:B----4-:R-:W-:Y:S05]  /*a6a0*/  @!P0 BRA `(.L_x_121) ;  /* 0xfffffffc00f08947 */ /* 0x010fea000383ffff */
[----:B------:R-:W-:Y:S05]  /*a6b0*/  BRA `(.L_x_120) ;  /* 0xffffffc800b47947 */ /* 0x000fea000383ffff */
.L_x_129:
[----:B---3--:R3:W4:Y:S02]  /*a6c0*/  SYNCS.PHASECHK.TRANS64.TRYWAIT P0, [R62+URZ+0xc0], R5 ;  /* 0x0000c0053e0075a7 */ /* 0x00872400080011ff */
[----:B----4-:R-:W-:Y:S05]  /*a6d0*/  @!P0 NANOSLEEP.SYNCS 0x989680 ;  /* 0x009896800000895d */ /* 0x010fea0003900000 */
[----:B------:R-:W4:Y:S02]  /*a6e0*/  @!P0 SYNCS.PHASECHK.TRANS64 P0, [R62+URZ+0xc0], R5 ;  /* 0x0000c0053e0085a7 */ /* 0x000f2400080010ff */
[----:B----4-:R-:W-:Y:S05]  /*a6f0*/  @!P0 BRA `(.L_x_129) ;  /* 0xfffffffc00f08947 */ /* 0x010fea000383ffff */
[----:B------:R-:W-:Y:S05]  /*a700*/  BRA `(.L_x_128) ;  /* 0xffffffd400b87947 */ /* 0x000fea000383ffff */
.L_x_137:
[----:B---3--:R3:W4:Y:S02]  /*a710*/  SYNCS.PHASECHK.TRANS64.TRYWAIT P0, [R62+URZ+0xc0], R5 ;  /* 0x0000c0053e0075a7 */ /* 0x00872400080011ff */
[----:B----4-:R-:W-:Y:S05]  /*a720*/  @!P0 NANOSLEEP.SYNCS 0x989680 ;  /* 0x009896800000895d */ /* 0x010fea0003900000 */
[----:B------:R-:W4:Y:S02]  /*a730*/  @!P0 SYNCS.PHASECHK.TRANS64 P0, [R62+URZ+0xc0], R5 ;  /* 0x0000c0053e0085a7 */ /* 0x000f2400080010ff */
[----:B----4-:R-:W-:Y:S05]  /*a740*/  @!P0 BRA `(.L_x_137) ;  /* 0xfffffffc00f08947 */ /* 0x010fea000383ffff */
[----:B------:R-:W-:Y:S05]  /*a750*/  BRA `(.L_x_136) ;  /* 0xffffffe000bc7947 */ /* 0x000fea000383ffff */
        .weak           $__internal_0_$__cuda_sm10x_tcgen05_guardrail_trap_col_being_dealloced_not_returned_by_alloc
        .type           $__internal_0_$__cuda_sm10x_tcgen05_guardrail_trap_col_being_dealloced_not_returned_by_alloc,@function
        .size           $__internal_0_$__cuda_sm10x_tcgen05_guardrail_trap_col_being_dealloced_not_returned_by_alloc,($__internal_1_$__cuda_sm10x_tcgen05_guardrail_trap_phase_invalid_during_alloc - $__internal_0_$__cuda_sm10x_tcgen05_guardrail_trap_col_being_dealloced_not_returned_by_alloc)
$__internal_0_$__cuda_sm10x_tcgen05_guardrail_trap_col_being_dealloced_not_returned_by_alloc:
[----:B------:R-:W-:Y:S05]  /*a760*/  BPT.TRAP 0x1 ;  /* 0x000000040000795c */ /* 0x000fea0000300000 */
[----:B------:R-:W-:-:S04]  /*a770*/  HFMA2 R3, -RZ, RZ, 0, 0 ;  /* 0x00000000ff037431 */ /* 0x000fc800000001ff */
[----:B------:R-:W-:Y:S05]  /*a780*/  RET.REL.NODEC R2 `(_ZN7cutlass13device_kernelINS_4gemm6kernel13GemmUniversalIN4cute5tupleIJiiiiEEENS1_10collective13CollectiveMmaINS1_35MainloopSm100TmaUmmaWarpSpecializedILi12ELi2ELi4ENS5_IJNS4_1CILi1EEENSA_ILi2EEESB_EEEEENS5_IJNSA_ILi128EEESF_NSA_ILi32EEEEEENS_10bfloat16_tENS5_IJlSB_lEEESI_SJ_NS4_8TiledMMAINS4_8MMA_AtomIJNS4_20SM100_MMA_F16BF16_SSISI_SI_fLi128ELi128ELNS4_4UMMA5MajorE0ELSO_0ELNSN_7ScaleInE0ELSP_0EEEEEENS4_6LayoutINS5_IJSB_SB_SB_EEENS5_IJNSA_ILi0EEESU_SU_EEEEENS5_IJNS4_10UnderscoreESX_SX_EEEEENS4_23SM90_TMA_LOAD_MULTICASTENS4_14ComposedLayoutINS4_7SwizzleILi2ELi4ELi3EEENS4_18smem_ptr_flag_bitsILi16EEENSS_INS5_IJNSA_ILi8EEESG_EEENS5_IJSG_SB_EEEEEEEvNS4_8identityENS4_13SM90_TMA_LOADES1A_vS1B_EENS_8epilogue10collective18CollectiveEpilogueINS1E_23Sm100TmaWarpSpecializedILi4ELi2ELi32ELb1ELb0EEEJSH_NS5_IJNSS_ISF_SB_EENSS_ISG_SB_EEEEESI_SJ_SI_SJ_NS1E_6fusion15FusionCallbacksIS1I_NS1M_17LinearCombinationISI_fSI_fLNS_15FloatRoundStyleE2EEESH_S1L_JEEENS4_5SM1004TMEM4LOAD26SM100_TMEM_LOAD_32dp32b32xES1C_S1A_NS4_39AutoVectorizingCopyWithAssumedAlignmentILi128EEENS4_14SM90_TMA_STOREES1A_S1X_S1X_EEEvvEEEEvNT_6ParamsE) ;  /* 0xffffff58021c7950 */ /* 0x000fea0003c3ffff */
        .weak           $__internal_1_$__cuda_sm10x_tcgen05_guardrail_trap_phase_invalid_during_alloc
        .type           $__internal_1_$__cuda_sm10x_tcgen05_guardrail_trap_phase_invalid_during_alloc,@function
        .size           $__internal_1_$__cuda_sm10x_tcgen05_guardrail_trap_phase_invalid_during_alloc,($__internal_2_$__cuda_sm10x_tcgen05_guardrail_trap_unallocated_columns_being_dealloced - $__internal_1_$__cuda_sm10x_tcgen05_guardrail_trap_phase_invalid_during_alloc)
$__internal_1_$__cuda_sm10x_tcgen05_guardrail_trap_phase_invalid_during_alloc:
[----:B------:R-:W-:Y:S05]  /*a790*/  BPT.TRAP 0x1 ;  /* 0x000000040000795c */ /* 0x000fea0000300000 */
[----:B------:R-:W-:-:S04]  /*a7a0*/  MOV R5, 0x0 ;  /* 0x0000000000057802 */ /* 0x000fc80000000f00 */
[----:B------:R-:W-:Y:S05]  /*a7b0*/  RET.REL.NODEC R4 `(_ZN7cutlass13device_kernelINS_4gemm6kernel13GemmUniversalIN4cute5tupleIJiiiiEEENS1_10collective13CollectiveMmaINS1_35MainloopSm100TmaUmmaWarpSpecializedILi12ELi2ELi4ENS5_IJNS4_1CILi1EEENSA_ILi2EEESB_EEEEENS5_IJNSA_ILi128EEESF_NSA_ILi32EEEEEENS_10bfloat16_tENS5_IJlSB_lEEESI_SJ_NS4_8TiledMMAINS4_8MMA_AtomIJNS4_20SM100_MMA_F16BF16_SSISI_SI_fLi128ELi128ELNS4_4UMMA5MajorE0ELSO_0ELNSN_7ScaleInE0ELSP_0EEEEEENS4_6LayoutINS5_IJSB_SB_SB_EEENS5_IJNSA_ILi0EEESU_SU_EEEEENS5_IJNS4_10UnderscoreESX_SX_EEEEENS4_23SM90_TMA_LOAD_MULTICASTENS4_14ComposedLayoutINS4_7SwizzleILi2ELi4ELi3EEENS4_18smem_ptr_flag_bitsILi16EEENSS_INS5_IJNSA_ILi8EEESG_EEENS5_IJSG_SB_EEEEEEEvNS4_8identityENS4_13SM90_TMA_LOADES1A_vS1B_EENS_8epilogue10collective18CollectiveEpilogueINS1E_23Sm100TmaWarpSpecializedILi4ELi2ELi32ELb1ELb0EEEJSH_NS5_IJNSS_ISF_SB_EENSS_ISG_SB_EEEEESI_SJ_SI_SJ_NS1E_6fusion15FusionCallbacksIS1I_NS1M_17LinearCombinationISI_fSI_fLNS_15FloatRoundStyleE2EEESH_S1L_JEEENS4_5SM1004TMEM4LOAD26SM100_TMEM_LOAD_32dp32b32xES1C_S1A_NS4_39AutoVectorizingCopyWithAssumedAlignmentILi128EEENS4_14SM90_TMA_STOREES1A_S1X_S1X_EEEvvEEEEvNT_6ParamsE) ;  /* 0xffffff5804107950 */ /* 0x000fea0003c3ffff */
        .weak           $__internal_2_$__cuda_sm10x_tcgen05_guardrail_trap_unallocated_columns_being_dealloced
        .type           $__internal_2_$__cuda_sm10x_tcgen05_guardrail_trap_unallocated_columns_being_dealloced,@function
        .size           $__internal_2_$__cuda_sm10x_tcgen05_guardrail_trap_unallocated_columns_being_dealloced,(.L_x_208 - $__internal_2_$__cuda_sm10x_tcgen05_guardrail_trap_unallocated_columns_being_dealloced)
$__internal_2_$__cuda_sm10x_tcgen05_guardrail_trap_unallocated_columns_being_dealloced:
[----:B------:R-:W-:Y:S05]  /*a7c0*/  BPT.TRAP 0x1 ;  /* 0x000000040000795c */ /* 0x000fea0000300000 */
[----:B------:R-:W-:-:S04]  /*a7d0*/  HFMA2 R3, -RZ, RZ, 0, 0 ;  /* 0x00000000ff037431 */ /* 0x000fc800000001ff */
[----:B------:R-:W-:Y:S05]  /*a7e0*/  RET.REL.NODEC R2 `(_ZN7cutlass13device_kernelINS_4gemm6kernel13GemmUniversalIN4cute5tupleIJiiiiEEENS1_10collective13CollectiveMmaINS1_35MainloopSm100TmaUmmaWarpSpecializedILi12ELi2ELi4ENS5_IJNS4_1CILi1EEENSA_ILi2EEESB_EEEEENS5_IJNSA_ILi128EEESF_NSA_ILi32EEEEEENS_10bfloat16_tENS5_IJlSB_lEEESI_SJ_NS4_8TiledMMAINS4_8MMA_AtomIJNS4_20SM100_MMA_F16BF16_SSISI_SI_fLi128ELi128ELNS4_4UMMA5MajorE0ELSO_0ELNSN_7ScaleInE0ELSP_0EEEEEENS4_6LayoutINS5_IJSB_SB_SB_EEENS5_IJNSA_ILi0EEESU_SU_EEEEENS5_IJNS4_10UnderscoreESX_SX_EEEEENS4_23SM90_TMA_LOAD_MULTICASTENS4_14ComposedLayoutINS4_7SwizzleILi2ELi4ELi3EEENS4_18smem_ptr_flag_bitsILi16EEENSS_INS5_IJNSA_ILi8EEESG_EEENS5_IJSG_SB_EEEEEEEvNS4_8identityENS4_13SM90_TMA_LOADES1A_vS1B_EENS_8epilogue10collective18CollectiveEpilogueINS1E_23Sm100TmaWarpSpecializedILi4ELi2ELi32ELb1ELb0EEEJSH_NS5_IJNSS_ISF_SB_EENSS_ISG_SB_EEEEESI_SJ_SI_SJ_NS1E_6fusion15FusionCallbacksIS1I_NS1M_17LinearCombinationISI_fSI_fLNS_15FloatRoundStyleE2EEESH_S1L_JEEENS4_5SM1004TMEM4LOAD26SM100_TMEM_LOAD_32dp32b32xES1C_S1A_NS4_39AutoVectorizingCopyWithAssumedAlignmentILi128EEENS4_14SM90_TMA_STOREES1A_S1X_S1X_EEEvvEEEEvNT_6ParamsE) ;  /* 0xffffff5802047950 */ /* 0x000fea0003c3ffff */
.L_x_207:
[----:B------:R-:W-:-:S00]  /*a7f0*/  BRA `(.L_x_207) ;  /* 0xfffffffc00fc7947 */ /* 0x000fc0000383ffff */
[----:B------:R-:W-:-:S00]  /*a800*/  NOP ;  /* 0x0000000000007918 */ /* 0x000fc00000000000 */
[----:B------:R-:W-:-:S00]  /*a810*/  NOP ;  /* 0x0000000000007918 */ /* 0x000fc00000000000 */
[----:B------:R-:W-:-:S00]  /*a820*/  NOP ;  /* 0x0000000000007918 */ /* 0x000fc00000000000 */
[----:B------:R-:W-:-:S00]  /*a830*/  NOP ;  /* 0x0000000000007918 */ /* 0x000fc00000000000 */
[----:B------:R-:W-:-:S00]  /*a840*/  NOP ;  /* 0x0000000000007918 */ /* 0x000fc00000000000 */
[----:B------:R-:W-:-:S00]  /*a850*/  NOP ;  /* 0x0000000000007918 */ /* 0x000fc00000000000 */
[----:B------:R-:W-:-:S00]  /*a860*/  NOP ;  /* 0x0000000000007918 */ /* 0x000fc00000000000 */
[----:B------:R-:W-:-:S00]  /*a870*/  NOP ;  /* 0x0000000000007918 */ /* 0x000fc00000000000 */
.L_x_208:


//--------------------- .nv.global.init           --------------------------
	.section	.nv.global.init,"aw",@progbits
.nv.global.init:
	.type		$str$27,@object
	.size		$str$27,($str$28 - $str$27)
$str$27:
        /*0000*/ 	.byte	0x28, 0x61, 0x64, 0x64, 0x72, 0x65, 0x73, 0x73, 0x20, 0x26, 0x20, 0x6d, 0x61, 0x73, 0x6b, 0x29
        /*0010*/ 	.byte	0x20, 0x3d, 0x3d, 0x20, 0x30, 0x00
	.type		$str$28,@object
	.size		$str$28,($str$26 - $str$28)
$str$28:
        /*0016*/ 	.byte	0x2f, 0x74, 0x6d, 0x70, 0x2f, 0x63, 0x75, 0x74, 0x6c, 0x61, 0x73, 0x73, 0x5f, 0x73, 0x77, 0x65
        /*0026*/ 	.byte	0x65, 0x70, 0x5f, 0x73, 0x72, 0x63, 0x2f, 0x69, 0x6e, 0x63, 0x6c, 0x75, 0x64, 0x65, 0x2f, 0x63
        /*0036*/ 	.byte	0x75, 0x74, 0x65, 0x2f, 0x70, 0x6f, 0x69, 0x6e, 0x74, 0x65, 0x72, 0x5f, 0x66, 0x6c, 0x61, 0x67
        /*0046*/ 	.byte	0x67, 0x65, 0x64, 0x2e, 0x68, 0x70, 0x70, 0x00
	.type		$str$26,@object
	.size		$str$26,($str$25 - $str$26)
$str$26:
        /*004e*/ 	.byte	0x2f, 0x74, 0x6d, 0x70, 0x2f, 0x63, 0x75, 0x74, 0x6c, 0x61, 0x73, 0x73, 0x5f, 0x73, 0x77, 0x65
        /*005e*/ 	.byte	0x65, 0x70, 0x5f, 0x73, 0x72, 0x63, 0x2f, 0x69, 0x6e, 0x63, 0x6c, 0x75, 0x64, 0x65, 0x2f, 0x63
        /*006e*/ 	.byte	0x75, 0x74, 0x65, 0x2f, 0x61, 0x74, 0x6f, 0x6d, 0x2f, 0x63, 0x6f, 0x70, 0x79, 0x5f, 0x74, 0x72
        /*007e*/ 	.byte	0x61, 0x69, 0x74, 0x73, 0x5f, 0x73, 0x6d, 0x31, 0x30, 0x30, 0x2e, 0x68, 0x70, 0x70, 0x00
	.type		$str$25,@object
	.size		$str$25,(__unnamed_1 - $str$25)
$str$25:
        /*008d*/ 	.byte	0x28, 0x28, 0x75, 0x69, 0x6e, 0x74, 0x33, 0x32, 0x5f, 0x74, 0x28, 0x74, 0x68, 0x72, 0x65, 0x61
        /*009d*/ 	.byte	0x64, 0x49, 0x64, 0x78, 0x2e, 0x78, 0x29, 0x20, 0x2f, 0x20, 0x33, 0x32, 0x29, 0x20, 0x25, 0x20
        /*00ad*/ 	.byte	0x34, 0x29, 0x20, 0x3d, 0x3d, 0x20, 0x28, 0x28, 0x28, 0x74, 0x6d, 0x65, 0x6d, 0x5f, 0x61, 0x64
        /*00bd*/ 	.byte	0x64, 0x72, 0x20, 0x3e, 0x3e, 0x20, 0x31, 0x36, 0x29, 0x20, 0x2f, 0x20, 0x33, 0x32, 0x29, 0x20
        /*00cd*/ 	.byte	0x25, 0x20, 0x34, 0x29, 0x00
	.type		__unnamed_1,@object
	.size		__unnamed_1,(__unnamed_2 - __unnamed_1)
__unnamed_1:
        /*00d2*/ 	.byte	0x61, 0x75, 0x74, 0x6f, 0x20, 0x63, 0x75, 0x74, 0x65, 0x3a, 0x3a, 0x61, 0x73, 0x5f, 0x70, 0x6f
        /* <DEDUP_REMOVED lines=24> */
        /*0262*/ 	.byte	0x34, 0x30, 0x39, 0x36, 0x3e, 0x3e, 0x3e, 0x3e, 0x5d, 0x00
	.type		__unnamed_2,@object
	.size		__unnamed_2,(.L_2 - __unnamed_2)
__unnamed_2:
        /* <DEDUP_REMOVED lines=42> */
        /*050c*/ 	.byte	0x3e, 0x3e, 0x5d, 0x00
.L_2:


//--------------------- .nv.shared._ZN7cutlass13device_kernelINS_4gemm6kernel13GemmUniversalIN4cute5tupleIJiiiiEEENS1_10collective13CollectiveMmaINS1_35MainloopSm100TmaUmmaWarpSpecializedILi12ELi2ELi4ENS5_IJNS4_1CILi1EEENSA_ILi2EEESB_EEEEENS5_IJNSA_ILi128EEESF_NSA_ILi32EEEEEENS_10bfloat16_tENS5_IJlSB_lEEESI_SJ_NS4_8TiledMMAINS4_8MMA_AtomIJNS4_20SM100_MMA_F16BF16_SSISI_SI_fLi128ELi128ELNS4_4UMMA5MajorE0ELSO_0ELNSN_7ScaleInE0ELSP_0EEEEEENS4_6LayoutINS5_IJSB_SB_SB_EEENS5_IJNSA_ILi0EEESU_SU_EEEEENS5_IJNS4_10UnderscoreESX_SX_EEEEENS4_23SM90_TMA_LOAD_MULTICASTENS4_14ComposedLayoutINS4_7SwizzleILi2ELi4ELi3EEENS4_18smem_ptr_flag_bitsILi16EEENSS_INS5_IJNSA_ILi8EEESG_EEENS5_IJSG_SB_EEEEEEEvNS4_8identityENS4_13SM90_TMA_LOADES1A_vS1B_EENS_8epilogue10collective18CollectiveEpilogueINS1E_23Sm100TmaWarpSpecializedILi4ELi2ELi32ELb1ELb0EEEJSH_NS5_IJNSS_ISF_SB_EENSS_ISG_SB_EEEEESI_SJ_SI_SJ_NS1E_6fusion15FusionCallbacksIS1I_NS1M_17LinearCombinationISI_fSI_fLNS_15FloatRoundStyleE2EEESH_S1L_JEEENS4_5SM1004TMEM4LOAD26SM100_TMEM_LOAD_32dp32b32xES1C_S1A_NS4_39AutoVectorizingCopyWithAssumedAlignmentILi128EEENS4_14SM90_TMA_STOREES1A_S1X_S1X_EEEvvEEEEvNT_6ParamsE --------------------------
	.section	.nv.shared._ZN7cutlass13device_kernelINS_4gemm6kernel13GemmUniversalIN4cute5tupleIJiiiiEEENS1_10collective13CollectiveMmaINS1_35MainloopSm100TmaUmmaWarpSpecializedILi12ELi2ELi4ENS5_IJNS4_1CILi1EEENSA_ILi2EEESB_EEEEENS5_IJNSA_ILi128EEESF_NSA_ILi32EEEEEENS_10bfloat16_tENS5_IJlSB_lEEESI_SJ_NS4_8TiledMMAINS4_8MMA_AtomIJNS4_20SM100_MMA_F16BF16_SSISI_SI_fLi128ELi128ELNS4_4UMMA5MajorE0ELSO_0ELNSN_7ScaleInE0ELSP_0EEEEEENS4_6LayoutINS5_IJSB_SB_SB_EEENS5_IJNSA_ILi0EEESU_SU_EEEEENS5_IJNS4_10UnderscoreESX_SX_EEEEENS4_23SM90_TMA_LOAD_MULTICASTENS4_14ComposedLayoutINS4_7SwizzleILi2ELi4ELi3EEENS4_18smem_ptr_flag_bitsILi16EEENSS_INS5_IJNSA_ILi8EEESG_EEENS5_IJSG_SB_EEEEEEEvNS4_8identityENS4_13SM90_TMA_LOADES1A_vS1B_EENS_8epilogue10collective18CollectiveEpilogueINS1E_23Sm100TmaWarpSpecializedILi4ELi2ELi32ELb1ELb0EEEJSH_NS5_IJNSS_ISF_SB_EENSS_ISG_SB_EEEEESI_SJ_SI_SJ_NS1E_6fusion15FusionCallbacksIS1I_NS1M_17LinearCombinationISI_fSI_fLNS_15FloatRoundStyleE2EEESH_S1L_JEEENS4_5SM1004TMEM4LOAD26SM100_TMEM_LOAD_32dp32b32xES1C_S1A_NS4_39AutoVectorizingCopyWithAssumedAlignmentILi128EEENS4_14SM90_TMA_STOREES1A_S1X_S1X_EEEvvEEEEvNT_6ParamsE,"aw",@nobits
	.sectionflags	@""
	.align	16
	.zero		1024


//--------------------- .nv.shared.reserved.0     --------------------------
	.section	.nv.shared.reserved.0,"aw",@nobits
	.weak		__nv_reservedSMEM_offset_0_alias
	.size		__nv_reservedSMEM_offset_0_alias, 0, 64
	.other		__nv_reservedSMEM_offset_0_alias,@"STO_CUDA_RESERVED_SHARED STV_DEFAULT"
__nv_reservedSMEM_offset_0_alias:
	.zero		0
.nv.shared.reserved.0:
	.zero		64
	.weak		__nv_reservedSMEM_tcgen05_partition
	.type		__nv_reservedSMEM_tcgen05_partition,@object
	.size		__nv_reservedSMEM_tcgen05_partition,(.L_0 - __nv_reservedSMEM_tcgen05_partition)
__nv_reservedSMEM_tcgen05_partition:
	.zero		32
.L_0:


//--------------------- .nv.global                --------------------------
	.section	.nv.global,"aw",@nobits
.nv.global:
	.type		_ZN39_INTERNAL_cf5efbff_4_k_cu_56e0757c_72734cute1_E,@object
	.size		_ZN39_INTERNAL_cf5efbff_4_k_cu_56e0757c_72734cute1_E,(_ZN39_INTERNAL_cf5efbff_4_k_cu_56e0757c_72734cuda3std3__45__cpo6cbeginE - _ZN39_INTERNAL_cf5efbff_4_k_cu_56e0757c_72734cute1_E)
_ZN39_INTERNAL_cf5efbff_4_k_cu_56e0757c_72734cute1_E:
	.zero		1
	.type		_ZN39_INTERNAL_cf5efbff_4_k_cu_56e0757c_72734cuda3std3__45__cpo6cbeginE,@object
	.size		_ZN39_INTERNAL_cf5efbff_4_k_cu_56e0757c_72734cuda3std3__45__cpo6cbeginE,(_ZN39_INTERNAL_cf5efbff_4_k_cu_56e0757c_72734cuda3std3__48in_placeE - _ZN39_INTERNAL_cf5efbff_4_k_cu_56e0757c_72734cuda3std3__45__cpo6cbeginE)
_ZN39_INTERNAL_cf5efbff_4_k_cu_56e0757c_72734cuda3std3__45__cpo6cbeginE:
	.zero		1
	.type		_ZN39_INTERNAL_cf5efbff_4_k_cu_56e0757c_72734cuda3std3__48in_placeE,@object
	.size		_ZN39_INTERNAL_cf5efbff_4_k_cu_56e0757c_72734cuda3std3__48in_placeE,(_ZN39_INTERNAL_cf5efbff_4_k_cu_56e0757c_72734cuda3std6ranges3__45__cpo9iter_moveE - _ZN39_INTERNAL_cf5efbff_4_k_cu_56e0757c_72734cuda3std3__48in_placeE)
_ZN39_INTERNAL_cf5efbff_4_k_cu_56e0757c_72734cuda3std3__48in_placeE:
	.zero		1
	.type		_ZN39_INTERNAL_cf5efbff_4_k_cu_56e0757c_72734cuda3std6ranges3__45__cpo9iter_moveE,@object
	.size		_ZN39_INTERNAL_cf5efbff_4_k_cu_56e0757c_72734cuda3std6ranges3__45__cpo9iter_moveE,(_ZN39_INTERNAL_cf5efbff_4_k_cu_56e0757c_72734cuda3std3__45__cpo5beginE - _ZN39_INTERNAL_cf5efbff_4_k_cu_56e0757c_72734cuda3std6ranges3__45__cpo9iter_moveE)
_ZN39_INTERNAL_cf5efbff_4_k_cu_56e0757c_72734cuda3std6ranges3__45__cpo9iter_moveE:
	.zero		1
	.type		_ZN39_INTERNAL_cf5efbff_4_k_cu_56e0757c_72734cuda3std3__45__cpo5beginE,@object
	.size		_ZN39_INTERNAL_cf5efbff_4_k_cu_56e0757c_72734cuda3std3__45__cpo5beginE,(_ZN39_INTERNAL_cf5efbff_4_k_cu_56e0757c_72734cuda3std3__441_GLOBAL__N__cf5efbff_4_k_cu_56e0757c_72736ignoreE - _ZN39_INTERNAL_cf5efbff_4_k_cu_56e0757c_72734cuda3std3__45__cpo5beginE)
_ZN39_INTERNAL_cf5efbff_4_k_cu_56e0757c_72734cuda3std3__45__cpo5beginE:
	.zero		1
	.type		_ZN39_INTERNAL_cf5efbff_4_k_cu_56e0757c_72734cuda3std3__441_GLOBAL__N__cf5efbff_4_k_cu_56e0757c_72736ignoreE,@object
	.size		_ZN39_INTERNAL_cf5efbff_4_k_cu_56e0757c_72734cuda3std3__441_GLOBAL__N__cf5efbff_4_k_cu_56e0757c_72736ignoreE,(_ZN39_INTERNAL_cf5efbff_4_k_cu_56e0757c_72734cute7productE - _ZN39_INTERNAL_cf5efbff_4_k_cu_56e0757c_72734cuda3std3__441_GLOBAL__N__cf5efbff_4_k_cu_56e0757c_72736ignoreE)
_ZN39_INTERNAL_cf5efbff_4_k_cu_56e0757c_72734cuda3std3__441_GLOBAL__N__cf5efbff_4_k_cu_56e0757c_72736ignoreE:
	.zero		1
	.type		_ZN39_INTERNAL_cf5efbff_4_k_cu_56e0757c_72734cute7productE,@object
	.size		_ZN39_INTERNAL_cf5efbff_4_k_cu_56e0757c_72734cute7productE,(_ZN39_INTERNAL_cf5efbff_4_k_cu_56e0757c_72734cuda3std3__45__cpo3endE - _ZN39_INTERNAL_cf5efbff_4_k_cu_56e0757c_72734cute7productE)
_ZN39_INTERNAL_cf5efbff_4_k_cu_56e0757c_72734cute7productE:
	.zero		1
	.type		_ZN39_INTERNAL_cf5efbff_4_k_cu_56e0757c_72734cuda3std3__45__cpo3endE,@object
	.size		_ZN39_INTERNAL_cf5efbff_4_k_cu_56e0757c_72734cuda3std3__45__cpo3endE,(_ZN39_INTERNAL_cf5efbff_4_k_cu_56e0757c_72734cuda3std3__419piecewise_constructE - _ZN39_INTERNAL_cf5efbff_4_k_cu_56e0757c_72734cuda3std3__45__cpo3endE)
_ZN39_INTERNAL_cf5efbff_4_k_cu_56e0757c_72734cuda3std3__45__cpo3endE:
	.zero		1
	.type		_ZN39_INTERNAL_cf5efbff_4_k_cu_56e0757c_72734cuda3std3__419piecewise_constructE,@object
	.size		_ZN39_INTERNAL_cf5efbff_4_k_cu_56e0757c_72734cuda3std3__419piecewise_constructE,(_ZN39_INTERNAL_cf5efbff_4_k_cu_56e0757c_72734cuda3std3__45__cpo4cendE - _ZN39_INTERNAL_cf5efbff_4_k_cu_56e0757c_72734cuda3std3__419piecewise_constructE)
_ZN39_INTERNAL_cf5efbff_4_k_cu_56e0757c_72734cuda3std3__419piecewise_constructE:
	.zero		1
	.type		_ZN39_INTERNAL_cf5efbff_4_k_cu_56e0757c_72734cuda3std3__45__cpo4cendE,@object
	.size		_ZN39_INTERNAL_cf5efbff_4_k_cu_56e0757c_72734cuda3std3__45__cpo4cendE,(_ZN39_INTERNAL_cf5efbff_4_k_cu_56e0757c_72734cuda3std6ranges3__45__cpo4swapE - _ZN39_INTERNAL_cf5efbff_4_k_cu_56e0757c_72734cuda3std3__45__cpo4cendE)
_ZN39_INTERNAL_cf5efbff_4_k_cu_56e0757c_72734cuda3std3__45__cpo4cendE:
	.zero		1
	.type		_ZN39_INTERNAL_cf5efbff_4_k_cu_56e0757c_72734cuda3std6ranges3__45__cpo4swapE,@object
	.size		_ZN39_INTERNAL_cf5efbff_4_k_cu_56e0757c_72734cuda3std6ranges3__45__cpo4swapE,(.L_10 - _ZN39_INTERNAL_cf5efbff_4_k_cu_56e0757c_72734cuda3std6ranges3__45__cpo4swapE)
_ZN39_INTERNAL_cf5efbff_4_k_cu_56e0757c_72734cuda3std6ranges3__45__cpo4swapE:
	.zero		1
.L_10:


//--------------------- .nv.constant0._ZN7cutlass13device_kernelINS_4gemm6kernel13GemmUniversalIN4cute5tupleIJiiiiEEENS1_10collective13CollectiveMmaINS1_35MainloopSm100TmaUmmaWarpSpecializedILi12ELi2ELi4ENS5_IJNS4_1CILi1EEENSA_ILi2EEESB_EEEEENS5_IJNSA_ILi128EEESF_NSA_ILi32EEEEEENS_10bfloat16_tENS5_IJlSB_lEEESI_SJ_NS4_8TiledMMAINS4_8MMA_AtomIJNS4_20SM100_MMA_F16BF16_SSISI_SI_fLi128ELi128ELNS4_4UMMA5MajorE0ELSO_0ELNSN_7ScaleInE0ELSP_0EEEEEENS4_6LayoutINS5_IJSB_SB_SB_EEENS5_IJNSA_ILi0EEESU_SU_EEEEENS5_IJNS4_10UnderscoreESX_SX_EEEEENS4_23SM90_TMA_LOAD_MULTICASTENS4_14ComposedLayoutINS4_7SwizzleILi2ELi4ELi3EEENS4_18smem_ptr_flag_bitsILi16EEENSS_INS5_IJNSA_ILi8EEESG_EEENS5_IJSG_SB_EEEEEEEvNS4_8identityENS4_13SM90_TMA_LOADES1A_vS1B_EENS_8epilogue10collective18CollectiveEpilogueINS1E_23Sm100TmaWarpSpecializedILi4ELi2ELi32ELb1ELb0EEEJSH_NS5_IJNSS_ISF_SB_EENSS_ISG_SB_EEEEESI_SJ_SI_SJ_NS1E_6fusion15FusionCallbacksIS1I_NS1M_17LinearCombinationISI_fSI_fLNS_15FloatRoundStyleE2EEESH_S1L_JEEENS4_5SM1004TMEM4LOAD26SM100_TMEM_LOAD_32dp32b32xES1C_S1A_NS4_39AutoVectorizingCopyWithAssumedAlignmentILi128EEENS4_14SM90_TMA_STOREES1A_S1X_S1X_EEEvvEEEEvNT_6ParamsE --------------------------
	.section	.nv.constant0._ZN7cutlass13device_kernelINS_4gemm6kernel13GemmUniversalIN4cute5tupleIJiiiiEEENS1_10collective13CollectiveMmaINS1_35MainloopSm100TmaUmmaWarpSpecializedILi12ELi2ELi4ENS5_IJNS4_1CILi1EEENSA_ILi2EEESB_EEEEENS5_IJNSA_ILi128EEESF_NSA_ILi32EEEEEENS_10bfloat16_tENS5_IJlSB_lEEESI_SJ_NS4_8TiledMMAINS4_8MMA_AtomIJNS4_20SM100_MMA_F16BF16_SSISI_SI_fLi128ELi128ELNS4_4UMMA5MajorE0ELSO_0ELNSN_7ScaleInE0ELSP_0EEEEEENS4_6LayoutINS5_IJSB_SB_SB_EEENS5_IJNSA_ILi0EEESU_SU_EEEEENS5_IJNS4_10UnderscoreESX_SX_EEEEENS4_23SM90_TMA_LOAD_MULTICASTENS4_14ComposedLayoutINS4_7SwizzleILi2ELi4ELi3EEENS4_18smem_ptr_flag_bitsILi16EEENSS_INS5_IJNSA_ILi8EEESG_EEENS5_IJSG_SB_EEEEEEEvNS4_8identityENS4_13SM90_TMA_LOADES1A_vS1B_EENS_8epilogue10collective18CollectiveEpilogueINS1E_23Sm100TmaWarpSpecializedILi4ELi2ELi32ELb1ELb0EEEJSH_NS5_IJNSS_ISF_SB_EENSS_ISG_SB_EEEEESI_SJ_SI_SJ_NS1E_6fusion15FusionCallbacksIS1I_NS1M_17LinearCombinationISI_fSI_fLNS_15FloatRoundStyleE2EEESH_S1L_JEEENS4_5SM1004TMEM4LOAD26SM100_TMEM_LOAD_32dp32b32xES1C_S1A_NS4_39AutoVectorizingCopyWithAssumedAlignmentILi128EEENS4_14SM90_TMA_STOREES1A_S1X_S1X_EEEvvEEEEvNT_6ParamsE,"a",@progbits
	.sectionflags	@""
	.align	4
.nv.constant0._ZN7cutlass13device_kernelINS_4gemm6kernel13GemmUniversalIN4cute5tupleIJiiiiEEENS1_10collective13CollectiveMmaINS1_35MainloopSm100TmaUmmaWarpSpecializedILi12ELi2ELi4ENS5_IJNS4_1CILi1EEENSA_ILi2EEESB_EEEEENS5_IJNSA_ILi128EEESF_NSA_ILi32EEEEEENS_10bfloat16_tENS5_IJlSB_lEEESI_SJ_NS4_8TiledMMAINS4_8MMA_AtomIJNS4_20SM100_MMA_F16BF16_SSISI_SI_fLi128ELi128ELNS4_4UMMA5MajorE0ELSO_0ELNSN_7ScaleInE0ELSP_0EEEEEENS4_6LayoutINS5_IJSB_SB_SB_EEENS5_IJNSA_ILi0EEESU_SU_EEEEENS5_IJNS4_10UnderscoreESX_SX_EEEEENS4_23SM90_TMA_LOAD_MULTICASTENS4_14ComposedLayoutINS4_7SwizzleILi2ELi4ELi3EEENS4_18smem_ptr_flag_bitsILi16EEENSS_INS5_IJNSA_ILi8EEESG_EEENS5_IJSG_SB_EEEEEEEvNS4_8identityENS4_13SM90_TMA_LOADES1A_vS1B_EENS_8epilogue10collective18CollectiveEpilogueINS1E_23Sm100TmaWarpSpecializedILi4ELi2ELi32ELb1ELb0EEEJSH_NS5_IJNSS_ISF_SB_EENSS_ISG_SB_EEEEESI_SJ_SI_SJ_NS1E_6fusion15FusionCallbacksIS1I_NS1M_17LinearCombinationISI_fSI_fLNS_15FloatRoundStyleE2EEESH_S1L_JEEENS4_5SM1004TMEM4LOAD26SM100_TMEM_LOAD_32dp32b32xES1C_S1A_NS4_39AutoVectorizingCopyWithAssumedAlignmentILi128EEENS4_14SM90_TMA_STOREES1A_S1X_S1X_EEEvvEEEEvNT_6ParamsE:
	.zero		2944


//--------------------- SYMBOLS --------------------------

	.type		.nv.reservedSmem.offset0,@object
	.size		.nv.reservedSmem.offset0,0x4
	.type		.nv.reservedSmem.cap,@object
	.size		.nv.reservedSmem.cap,0x4
	.type		__assertfail,@function
